	.target	sm_80

	.elftype	@"ET_EXEC"


//--------------------- .note.nv.tkinfo           --------------------------
	.section	.note.nv.tkinfo,"",@"SHT_NOTE"
	.sectionflags	@"SHF_NOTE_NV_TKINFO"
	.tkinfo
        /*0018*/ 	.word	0x00000002
        /*0030*/ 	.string	""
        /*0030*/ 	.string	"ptxas"
        /*0030*/ 	.string	"Cuda compilation tools, release 13.0, V13.0.88"
        /*0030*/ 	.string	"Build cuda_13.0.r13.0/compiler.36424714_0"
        /*0030*/ 	.string	"-v  -suppress-debug-info  -lineinfo  -arch sm_80 "



//--------------------- .note.nv.cuinfo           --------------------------
	.section	.note.nv.cuinfo,"",@"SHT_NOTE"
	.sectionflags	@"SHF_NOTE_NV_CUINFO"
        /*0018*/ 	.short	0x0002
        /*001a*/ 	.short	0x0050
        /*001c*/ 	.short	0x0082
	.zero		2


//--------------------- .nv.info                  --------------------------
	.section	.nv.info,"",@"SHT_CUDA_INFO"
	.align	4


	//----- nvinfo : EIATTR_REGCOUNT
	.align		4
        /*0000*/ 	.byte	0x04, 0x2f
        /*0002*/ 	.short	(.L_1 - .L_0)
	.align		4
.L_0:
        /*0004*/ 	.word	index@(matmul_kernel)
        /*0008*/ 	.word	0x00000020


	//----- nvinfo : EIATTR_FRAME_SIZE
	.align		4
.L_1:
        /*000c*/ 	.byte	0x04, 0x11
        /*000e*/ 	.short	(.L_3 - .L_2)
	.align		4
.L_2:
        /*0010*/ 	.word	index@(matmul_kernel)
        /*0014*/ 	.word	0x00000bd0


	//----- nvinfo : EIATTR_MIN_STACK_SIZE
	.align		4
.L_3:
        /*0018*/ 	.byte	0x04, 0x12
        /*001a*/ 	.short	(.L_5 - .L_4)
	.align		4
.L_4:
        /*001c*/ 	.word	index@(matmul_kernel)
        /*0020*/ 	.word	0x00000bd0
.L_5:


//--------------------- .nv.info.matmul_kernel    --------------------------
	.section	.nv.info.matmul_kernel,"",@"SHT_CUDA_INFO"
	.sectionflags	@""
	.align	4


	//----- nvinfo : EIATTR_CUDA_API_VERSION
	.align		4
        /*0000*/ 	.byte	0x04, 0x37
        /*0002*/ 	.short	(.L_7 - .L_6)
.L_6:
        /*0004*/ 	.word	0x00000082


	//----- nvinfo : EIATTR_SW2861232_WAR
	.align		4
.L_7:
        /*0008*/ 	.byte	0x01, 0x35
	.zero		2


	//----- nvinfo : EIATTR_PARAM_CBANK
	.align		4
        /*000c*/ 	.byte	0x04, 0x0a
        /*000e*/ 	.short	(.L_9 - .L_8)
	.align		4
.L_8:
        /*0010*/ 	.word	index@(.nv.constant0.matmul_kernel)
        /*0014*/ 	.short	0x0160
        /*0016*/ 	.short	0x0050


	//----- nvinfo : EIATTR_CBANK_PARAM_SIZE
	.align		4
.L_9:
        /*0018*/ 	.byte	0x03, 0x19
        /*001a*/ 	.short	0x0050


	//----- nvinfo : EIATTR_KPARAM_INFO
	.align		4
        /*001c*/ 	.byte	0x04, 0x17
        /*001e*/ 	.short	(.L_11 - .L_10)
.L_10:
        /*0020*/ 	.word	0x00000000
        /*0024*/ 	.short	0x000d
        /*0026*/ 	.short	0x0048
        /*0028*/ 	.byte	0x00, 0xf4, 0x21, 0x00


	//----- nvinfo : EIATTR_KPARAM_INFO
	.align		4
.L_11:
        /*002c*/ 	.byte	0x04, 0x17
        /*002e*/ 	.short	(.L_13 - .L_12)
.L_12:
        /*0030*/ 	.word	0x00000000
        /*0034*/ 	.short	0x000c
        /*0036*/ 	.short	0x0040
        /*0038*/ 	.byte	0x00, 0xf4, 0x21, 0x00


	//----- nvinfo : EIATTR_KPARAM_INFO
	.align		4
.L_13:
        /*003c*/ 	.byte	0x04, 0x17
        /*003e*/ 	.short	(.L_15 - .L_14)
.L_14:
        /*0040*/ 	.word	0x00000000
        /*0044*/ 	.short	0x000b
        /*0046*/ 	.short	0x0038
        /*0048*/ 	.byte	0x00, 0xf0, 0x11, 0x00


	//----- nvinfo : EIATTR_KPARAM_INFO
	.align		4
.L_15:
        /*004c*/ 	.byte	0x04, 0x17
        /*004e*/ 	.short	(.L_17 - .L_16)
.L_16:
        /*0050*/ 	.word	0x00000000
        /*0054*/ 	.short	0x000a
        /*0056*/ 	.short	0x0034
        /*0058*/ 	.byte	0x00, 0xf0, 0x11, 0x00


	//----- nvinfo : EIATTR_KPARAM_INFO
	.align		4
.L_17:
        /*005c*/ 	.byte	0x04, 0x17
        /*005e*/ 	.short	(.L_19 - .L_18)
.L_18:
        /*0060*/ 	.word	0x00000000
        /*0064*/ 	.short	0x0009
        /*0066*/ 	.short	0x0030
        /*0068*/ 	.byte	0x00, 0xf0, 0x11, 0x00


	//----- nvinfo : EIATTR_KPARAM_INFO
	.align		4
.L_19:
        /*006c*/ 	.byte	0x04, 0x17
        /*006e*/ 	.short	(.L_21 - .L_20)
.L_20:
        /*0070*/ 	.word	0x00000000
        /*0074*/ 	.short	0x0008
        /*0076*/ 	.short	0x002c
        /*0078*/ 	.byte	0x00, 0xf0, 0x11, 0x00


	//----- nvinfo : EIATTR_KPARAM_INFO
	.align		4
.L_21:
        /*007c*/ 	.byte	0x04, 0x17
        /*007e*/ 	.short	(.L_23 - .L_22)
.L_22:
        /*0080*/ 	.word	0x00000000
        /*0084*/ 	.short	0x0007
        /*0086*/ 	.short	0x0028
        /*0088*/ 	.byte	0x00, 0xf0, 0x11, 0x00


	//----- nvinfo : EIATTR_KPARAM_INFO
	.align		4
.L_23:
        /*008c*/ 	.byte	0x04, 0x17
        /*008e*/ 	.short	(.L_25 - .L_24)
.L_24:
        /*0090*/ 	.word	0x00000000
        /*0094*/ 	.short	0x0006
        /*0096*/ 	.short	0x0024
        /*0098*/ 	.byte	0x00, 0xf0, 0x11, 0x00


	//----- nvinfo : EIATTR_KPARAM_INFO
	.align		4
.L_25:
        /*009c*/ 	.byte	0x04, 0x17
        /*009e*/ 	.short	(.L_27 - .L_26)
.L_26:
        /*00a0*/ 	.word	0x00000000
        /*00a4*/ 	.short	0x0005
        /*00a6*/ 	.short	0x0020
        /*00a8*/ 	.byte	0x00, 0xf0, 0x11, 0x00


	//----- nvinfo : EIATTR_KPARAM_INFO
	.align		4
.L_27:
        /*00ac*/ 	.byte	0x04, 0x17
        /*00ae*/ 	.short	(.L_29 - .L_28)
.L_28:
        /*00b0*/ 	.word	0x00000000
        /*00b4*/ 	.short	0x0004
        /*00b6*/ 	.short	0x001c
        /*00b8*/ 	.byte	0x00, 0xf0, 0x11, 0x00


	//----- nvinfo : EIATTR_KPARAM_INFO
	.align		4
.L_29:
        /*00bc*/ 	.byte	0x04, 0x17
        /*00be*/ 	.short	(.L_31 - .L_30)
.L_30:
        /*00c0*/ 	.word	0x00000000
        /*00c4*/ 	.short	0x0003
        /*00c6*/ 	.short	0x0018
        /*00c8*/ 	.byte	0x00, 0xf0, 0x11, 0x00


	//----- nvinfo : EIATTR_KPARAM_INFO
	.align		4
.L_31:
        /*00cc*/ 	.byte	0x04, 0x17
        /*00ce*/ 	.short	(.L_33 - .L_32)
.L_32:
        /*00d0*/ 	.word	0x00000000
        /*00d4*/ 	.short	0x0002
        /*00d6*/ 	.short	0x0010
        /*00d8*/ 	.byte	0x00, 0xf4, 0x21, 0x00


	//----- nvinfo : EIATTR_KPARAM_INFO
	.align		4
.L_33:
        /*00dc*/ 	.byte	0x04, 0x17
        /*00de*/ 	.short	(.L_35 - .L_34)
.L_34:
        /*00e0*/ 	.word	0x00000000
        /*00e4*/ 	.short	0x0001
        /*00e6*/ 	.short	0x0008
        /*00e8*/ 	.byte	0x00, 0xf4, 0x21, 0x00


	//----- nvinfo : EIATTR_KPARAM_INFO
	.align		4
.L_35:
        /*00ec*/ 	.byte	0x04, 0x17
        /*00ee*/ 	.short	(.L_37 - .L_36)
.L_36:
        /*00f0*/ 	.word	0x00000000
        /*00f4*/ 	.short	0x0000
        /*00f6*/ 	.short	0x0000
        /*00f8*/ 	.byte	0x00, 0xf4, 0x21, 0x00


	//----- nvinfo : EIATTR_MAXREG_COUNT
	.align		4
.L_37:
        /*00fc*/ 	.byte	0x03, 0x1b
        /*00fe*/ 	.short	0x00ff


	//----- nvinfo : EIATTR_NUM_BARRIERS
	.align		4
        /*0100*/ 	.byte	0x02, 0x4c
        /*0102*/ 	.byte	0x01
	.zero		1


	//----- nvinfo : EIATTR_ANNOTATIONS
	.align		4
        /*0104*/ 	.byte	0x04, 0x55
        /*0106*/ 	.short	(.L_39 - .L_38)


	//   ....[0]....
.L_38:
        /*0108*/ 	.word	0x00000001
        /*010c*/ 	.byte	0x80, 0x06, 0x00, 0x00, 0x01, 0x00, 0x00, 0x00, 0x50, 0x12, 0x00, 0x00, 0x01, 0x00, 0x00, 0x00
        /* <DEDUP_REMOVED lines=1072> */
        /*441c*/ 	.byte	0x30, 0x27, 0x01, 0x00, 0x01, 0x00, 0x00, 0x00, 0xc0, 0x27, 0x01, 0x00


	//----- nvinfo : EIATTR_MERCURY_ISA_VERSION
	.align		4
.L_39:
        /*4428*/ 	.byte	0x03, 0x5f
        /*442a*/ 	.short	0x0000


	//----- nvinfo : EIATTR_EXIT_INSTR_OFFSETS
	.align		4
        /*442c*/ 	.byte	0x04, 0x1c
        /*442e*/ 	.short	(.L_41 - .L_40)


	//   ....[0]....
.L_40:
        /*4430*/ 	.word	0x00013150


	//   ....[1]....
        /*4434*/ 	.word	0x00013180


	//----- nvinfo : EIATTR_REQNTID
	.align		4
.L_41:
        /*4438*/ 	.byte	0x04, 0x10
        /*443a*/ 	.short	(.L_43 - .L_42)
.L_42:
        /*443c*/ 	.word	0x00000040
        /*4440*/ 	.word	0x00000001
        /*4444*/ 	.word	0x00000001
.L_43:


//--------------------- .nv.callgraph             --------------------------
	.section	.nv.callgraph,"",@"SHT_CUDA_CALLGRAPH"
	.align	4
	.sectionentsize	8
	.align		4
        /*0000*/ 	.word	0x00000000
	.align		4
        /*0004*/ 	.word	0xffffffff
	.align		4
        /*0008*/ 	.word	0x00000000
	.align		4
        /*000c*/ 	.word	0xfffffffe
	.align		4
        /*0010*/ 	.word	0x00000000
	.align		4
        /*0014*/ 	.word	0xfffffffd
	.align		4
        /*0018*/ 	.word	0x00000000
	.align		4
        /*001c*/ 	.word	0xfffffffc


//--------------------- .nv.rel.action            --------------------------
	.section	.nv.rel.action,"",@"SHT_CUDA_RELOCINFO"
	.align	8
	.sectionentsize	8
        /*0000*/ 	.byte	0x73, 0x00, 0x00, 0x00, 0x00, 0x00, 0x00, 0x00, 0x00, 0x00, 0x00, 0x11, 0x25, 0x00, 0x05, 0x36


//--------------------- .nv.constant0.matmul_kernel --------------------------
	.section	.nv.constant0.matmul_kernel,"a",@progbits
	.sectionflags	@""
	.align	4
.nv.constant0.matmul_kernel:
	.zero		432


//--------------------- .text.matmul_kernel       --------------------------
	.section	.text.matmul_kernel,"ax",@progbits
	.sectioninfo	@"SHI_REGISTERS=32"
	.align	128
        .global         matmul_kernel
        .type           matmul_kernel,@function
        .size           matmul_kernel,(.L_x_4 - matmul_kernel)
        .other          matmul_kernel,@"STO_CUDA_ENTRY STV_DEFAULT"
matmul_kernel:
.text.matmul_kernel:
[----:B------:R-:W-:Y:S02]  /*0000*/  IMAD.MOV.U32 R1, RZ, RZ, c[0x0][0x28] ;  /* 0x00000a00ff017624 */ /* 0x000fe400078e00ff */
[----:B------:R-:W-:Y:S01]  /*0010*/  ULDC.64 UR10, c[0x0][0x178] ;  /* 0x00005e00000a7ab9 */ /* 0x000fe20000000a00 */
[----:B------:R-:W0:Y:S01]  /*0020*/  S2R R4, SR_CTAID.X ;  /* 0x0000000000047919 */ /* 0x000e220000002500 */
[----:B------:R-:W-:Y:S01]  /*0030*/  UIADD3 UR4, UR11, 0xf, URZ ;  /* 0x0000000f0b047890 */ /* 0x000fe2000fffe03f */
[----:B------:R-:W1:Y:S01]  /*0040*/  S2UR UR8, SR_CTAID.X ;  /* 0x00000000000879c3 */ /* 0x000e620000002500 */
[----:B------:R-:W-:Y:S01]  /*0050*/  IADD3 R1, R1, -0xbd0, RZ ;  /* 0xfffff43001017810 */ /* 0x000fe20007ffe0ff */
[----:B------:R-:W2:Y:S01]  /*0060*/  S2R R25, SR_TID.X ;  /* 0x0000000000197919 */ /* 0x000ea20000002100 */
[----:B------:R-:W-:Y:S01]  /*0070*/  USHF.R.S32.HI UR5, URZ, 0x1f, UR4 ;  /* 0x0000001f3f057899 */ /* 0x000fe20008011404 */
[----:B------:R-:W-:-:S03]  /*0080*/  CS2R R8, SRZ ;  /* 0x0000000000087805 */ /* 0x000fc6000001ff00 */
[----:B------:R-:W-:-:S03]  /*0090*/  ULEA.HI UR5, UR5, UR4, URZ, 0x4 ;  /* 0x0000000405057291 */ /* 0x000fc6000f8f203f */
[----:B------:R-:W-:Y:S02]  /*00a0*/  UMOV UR4, URZ ;  /* 0x0000003f00047c82 */ /* 0x000fe40008000000 */
[----:B------:R-:W-:-:S04]  /*00b0*/  USHF.R.S32.HI UR5, URZ, 0x4, UR5 ;  /* 0x000000043f057899 */ /* 0x000fc80008011405 */
[----:B------:R-:W-:-:S06]  /*00c0*/  USHF.L.U32 UR6, UR5, 0x3, URZ ;  /* 0x0000000305067899 */ /* 0x000fcc000800063f */
[----:B------:R-:W-:Y:S01]  /*00d0*/  IMAD.U32 R3, RZ, RZ, UR6 ;  /* 0x00000006ff037e24 */ /* 0x000fe2000f8e00ff */
[----:B0-----:R-:W-:Y:S02]  /*00e0*/  IABS R4, R4 ;  /* 0x0000000400047213 */ /* 0x001fe40000000000 */
[----:B--2---:R-:W-:Y:S02]  /*00f0*/  LOP3.LUT R23, R25, 0x3f, RZ, 0xc0, !PT ;  /* 0x0000003f19177812 */ /* 0x004fe400078ec0ff */
[-C--:B------:R-:W-:Y:S02]  /*0100*/  IABS R5, R3.reuse ;  /* 0x0000000300057213 */ /* 0x080fe40000000000 */
[----:B------:R-:W-:Y:S01]  /*0110*/  IABS R6, R3 ;  /* 0x0000000300067213 */ /* 0x000fe20000000000 */
[----:B------:R-:W-:Y:S01]  /*0120*/  IMAD.MOV.U32 R3, RZ, RZ, R4 ;  /* 0x000000ffff037224 */ /* 0x000fe200078e0004 */
[----:B------:R-:W0:Y:S03]  /*0130*/  R2UR UR12, R5 ;  /* 0x00000000050c73c2 */ /* 0x000e2600000e0000 */
[----:B------:R-:W-:-:S05]  /*0140*/  IMAD.MOV R4, RZ, RZ, -R6 ;  /* 0x000000ffff047224 */ /* 0x000fca00078e0a06 */
[----:B------:R-:W2:Y:S08]  /*0150*/  R2UR UR9, R3 ;  /* 0x00000000030973c2 */ /* 0x000eb000000e0000 */
[----:B------:R-:W3:Y:S01]  /*0160*/  R2UR UR11, R4 ;  /* 0x00000000040b73c2 */ /* 0x000ee200000e0000 */
[----:B0-----:R-:W0:Y:S08]  /*0170*/  I2F.RP R0, UR12 ;  /* 0x0000000c00007d06 */ /* 0x001e300008209400 */
[----:B0-----:R-:W0:Y:S02]  /*0180*/  MUFU.RCP R0, R0 ;  /* 0x0000000000007308 */ /* 0x001e240000001000 */
[----:B0-----:R-:W-:-:S06]  /*0190*/  IADD3 R2, R0, 0xffffffe, RZ ;  /* 0x0ffffffe00027810 */ /* 0x001fcc0007ffe0ff */
[----:B------:R-:W0:Y:S02]  /*01a0*/  F2I.FTZ.U32.TRUNC.NTZ R2, R2 ;  /* 0x0000000200027305 */ /* 0x000e24000021f000 */
[----:B0-----:R-:W0:Y:S02]  /*01b0*/  R2UR UR5, R2 ;  /* 0x00000000020573c2 */ /* 0x001e2400000e0000 */
[----:B0-----:R-:W-:-:S04]  /*01c0*/  UIADD3 UR7, URZ, -UR5, URZ ;  /* 0x800000053f077290 */ /* 0x001fc8000fffe03f */
[----:B------:R-:W-:-:S04]  /*01d0*/  UIMAD UR7, UR7, UR12, URZ ;  /* 0x0000000c070772a4 */ /* 0x000fc8000f8e023f */
[----:B------:R-:W-:-:S04]  /*01e0*/  UIMAD.WIDE.U32 UR4, UR5, UR7, UR4 ;  /* 0x00000007050472a5 */ /* 0x000fc8000f8e0004 */
[----:B--2---:R-:W-:-:S04]  /*01f0*/  UIMAD.WIDE.U32 UR4, UR5, UR9, URZ ;  /* 0x00000009050472a5 */ /* 0x004fc8000f8e003f */
[----:B---3--:R-:W-:-:S04]  /*0200*/  UIMAD UR4, UR5, UR11, UR9 ;  /* 0x0000000b050472a4 */ /* 0x008fc8000f8e0209 */
[----:B------:R-:W-:-:S11]  /*0210*/  UISETP.GT.U32.AND UP0, UPT, UR12, UR4, UPT ;  /* 0x000000040c00728c */ /* 0x000fd6000bf04070 */
[----:B------:R-:W-:Y:S02]  /*0220*/  @!UP0 UIADD3 UR4, UR4, -UR12, URZ ;  /* 0x8000000c04048290 */ /* 0x000fe4000fffe03f */
[----:B------:R-:W-:Y:S02]  /*0230*/  @!UP0 UIADD3 UR5, UR5, 0x1, URZ ;  /* 0x0000000105058890 */ /* 0x000fe4000fffe03f */
[----:B------:R-:W-:Y:S02]  /*0240*/  UISETP.GE.U32.AND UP1, UPT, UR4, UR12, UPT ;  /* 0x0000000c0400728c */ /* 0x000fe4000bf26070 */
[----:B-1----:R-:W-:-:S04]  /*0250*/  ULOP3.LUT UR4, UR8, UR6, URZ, 0x3c, !UPT ;  /* 0x0000000608047292 */ /* 0x002fc8000f8e3c3f */
[----:B------:R-:W-:Y:S02]  /*0260*/  UISETP.GE.AND UP0, UPT, UR4, URZ, UPT ;  /* 0x0000003f0400728c */ /* 0x000fe4000bf06270 */
[----:B------:R-:W-:-:S03]  /*0270*/  UIADD3 UR4, UR10, 0x3f, URZ ;  /* 0x0000003f0a047890 */ /* 0x000fc6000fffe03f */
[----:B------:R-:W-:Y:S02]  /*0280*/  @UP1 UIADD3 UR5, UR5, 0x1, URZ ;  /* 0x0000000105051890 */ /* 0x000fe4000fffe03f */
[----:B------:R-:W-:-:S05]  /*0290*/  UISETP.NE.AND UP1, UPT, UR6, URZ, UPT ;  /* 0x0000003f0600728c */ /* 0x000fca000bf25270 */
[----:B------:R-:W-:Y:S02]  /*02a0*/  UMOV UR7, UR5 ;  /* 0x0000000500077c82 */ /* 0x000fe40008000000 */
[----:B------:R-:W-:Y:S02]  /*02b0*/  @!UP0 UIADD3 UR7, -UR7, URZ, URZ ;  /* 0x0000003f07078290 */ /* 0x000fe4000fffe13f */
[----:B------:R-:W-:Y:S02]  /*02c0*/  USHF.R.S32.HI UR5, URZ, 0x1f, UR4 ;  /* 0x0000001f3f057899 */ /* 0x000fe40008011404 */
[----:B------:R-:W-:Y:S02]  /*02d0*/  @!UP1 ULOP3.LUT UR7, URZ, UR6, URZ, 0x33, !UPT ;  /* 0x000000063f079292 */ /* 0x000fe4000f8e333f */
[----:B------:R-:W-:Y:S02]  /*02e0*/  ULEA.HI UR5, UR5, UR4, URZ, 0x6 ;  /* 0x0000000405057291 */ /* 0x000fe4000f8f303f */
[----:B------:R-:W-:-:S02]  /*02f0*/  USHF.L.U32 UR9, UR7, 0x3, URZ ;  /* 0x0000000307097899 */ /* 0x000fc4000800063f */
[----:B------:R-:W-:Y:S02]  /*0300*/  UIADD3 UR7, -UR7, URZ, URZ ;  /* 0x0000003f07077290 */ /* 0x000fe4000fffe13f */
[----:B------:R-:W-:Y:S02]  /*0310*/  ULEA.HI.SX32 UR5, UR5, -UR9, 0x1a ;  /* 0x8000000905057291 */ /* 0x000fe4000f8fd23f */
[----:B------:R-:W-:Y:S02]  /*0320*/  UIMAD UR11, UR6, UR7, UR8 ;  /* 0x00000007060b72a4 */ /* 0x000fe4000f8e0208 */
[----:B------:R-:W-:Y:S02]  /*0330*/  UISETP.LT.AND UP0, UPT, UR5, 0x8, UPT ;  /* 0x000000080500788c */ /* 0x000fe4000bf01270 */
[----:B------:R-:W-:Y:S02]  /*0340*/  UMOV UR4, URZ ;  /* 0x0000003f00047c82 */ /* 0x000fe40008000000 */
[----:B------:R-:W-:Y:S01]  /*0350*/  USEL UR10, UR5, 0x8, UP0 ;  /* 0x00000008050a7887 */ /* 0x000fe20008000000 */
[----:B------:R-:W-:-:S05]  /*0360*/  IMAD.U32 R4, RZ, RZ, UR11 ;  /* 0x0000000bff047e24 */ /* 0x000fca000f8e00ff */
[----:B------:R-:W-:Y:S01]  /*0370*/  IMAD.U32 R3, RZ, RZ, UR10 ;  /* 0x0000000aff037e24 */ /* 0x000fe2000f8e00ff */
[----:B------:R-:W-:-:S04]  /*0380*/  IABS R4, R4 ;  /* 0x0000000400047213 */ /* 0x000fc80000000000 */
[-C--:B------:R-:W-:Y:S02]  /*0390*/  IABS R5, R3.reuse ;  /* 0x0000000300057213 */ /* 0x080fe40000000000 */
[----:B------:R-:W-:Y:S01]  /*03a0*/  IABS R6, R3 ;  /* 0x0000000300067213 */ /* 0x000fe20000000000 */
[----:B------:R-:W-:Y:S01]  /*03b0*/  IMAD.MOV.U32 R3, RZ, RZ, R4 ;  /* 0x000000ffff037224 */ /* 0x000fe200078e0004 */
[----:B------:R0:W1:Y:S08]  /*03c0*/  R2UR UR12, R5 ;  /* 0x00000000050c73c2 */ /* 0x00007000000e0000 */
[----:B------:R2:W3:Y:S01]  /*03d0*/  R2UR UR7, R3 ;  /* 0x00000000030773c2 */ /* 0x0004e200000e0000 */
[----:B0-----:R-:W-:Y:S01]  /*03e0*/  CS2R R4, SRZ ;  /* 0x0000000000047805 */ /* 0x001fe2000001ff00 */
[----:B-1----:R-:W0:Y:S08]  /*03f0*/  I2F.RP R0, UR12 ;  /* 0x0000000c00007d06 */ /* 0x002e300008209400 */
[----:B0-----:R-:W0:Y:S02]  /*0400*/  MUFU.RCP R0, R0 ;  /* 0x0000000000007308 */ /* 0x001e240000001000 */
[----:B0-----:R-:W-:Y:S01]  /*0410*/  IADD3 R2, R0, 0xffffffe, RZ ;  /* 0x0ffffffe00027810 */ /* 0x001fe20007ffe0ff */
[----:B------:R-:W-:-:S02]  /*0420*/  IMAD.MOV R0, RZ, RZ, -R6 ;  /* 0x000000ffff007224 */ /* 0x000fc400078e0a06 */
[----:B------:R-:W-:Y:S02]  /*0430*/  CS2R R6, SRZ ;  /* 0x0000000000067805 */ /* 0x000fe4000001ff00 */
[----:B------:R-:W0:Y:S01]  /*0440*/  R2UR UR8, R0 ;  /* 0x00000000000873c2 */ /* 0x000e2200000e0000 */
[----:B------:R-:W1:Y:S07]  /*0450*/  F2I.FTZ.U32.TRUNC.NTZ R2, R2 ;  /* 0x0000000200027305 */ /* 0x000e6e000021f000 */
[----:B-1----:R2:W1:Y:S02]  /*0460*/  R2UR UR5, R2 ;  /* 0x00000000020573c2 */ /* 0x00246400000e0000 */
[----:B--2---:R-:W-:Y:S01]  /*0470*/  CS2R R2, SRZ ;  /* 0x0000000000027805 */ /* 0x004fe2000001ff00 */
[----:B-1----:R-:W-:-:S04]  /*0480*/  UIADD3 UR6, URZ, -UR5, URZ ;  /* 0x800000053f067290 */ /* 0x002fc8000fffe03f */
[----:B------:R-:W-:-:S04]  /*0490*/  UIMAD UR6, UR6, UR12, URZ ;  /* 0x0000000c060672a4 */ /* 0x000fc8000f8e023f */
[----:B------:R-:W-:-:S03]  /*04a0*/  UIMAD.WIDE.U32 UR4, UR5, UR6, UR4 ;  /* 0x00000006050472a5 */ /* 0x000fc6000f8e0004 */
[----:B------:R-:W-:Y:S02]  /*04b0*/  ULDC UR6, c[0x0][0x180] ;  /* 0x0000600000067ab9 */ /* 0x000fe40000000800 */
[----:B---3--:R-:W-:Y:S02]  /*04c0*/  UIMAD.WIDE.U32 UR4, UR5, UR7, URZ ;  /* 0x00000007050472a5 */ /* 0x008fe4000f8e003f */
[----:B------:R-:W-:Y:S02]  /*04d0*/  UIADD3 UR6, UR6, 0x7f, URZ ;  /* 0x0000007f06067890 */ /* 0x000fe4000fffe03f */
[----:B0-----:R-:W-:-:S04]  /*04e0*/  UIMAD UR4, UR5, UR8, UR7 ;  /* 0x00000008050472a4 */ /* 0x001fc8000f8e0207 */
[----:B------:R-:W-:-:S11]  /*04f0*/  UISETP.GT.U32.AND UP0, UPT, UR12, UR4, UPT ;  /* 0x000000040c00728c */ /* 0x000fd6000bf04070 */
[----:B------:R-:W-:Y:S02]  /*0500*/  @!UP0 UIADD3 UR4, UR4, -UR12, URZ ;  /* 0x8000000c04048290 */ /* 0x000fe4000fffe03f */
[----:B------:R-:W-:Y:S02]  /*0510*/  @!UP0 UIADD3 UR5, UR5, 0x1, URZ ;  /* 0x0000000105058890 */ /* 0x000fe4000fffe03f */
[----:B------:R-:W-:Y:S02]  /*0520*/  UISETP.GE.U32.AND UP1, UPT, UR4, UR12, UPT ;  /* 0x0000000c0400728c */ /* 0x000fe4000bf26070 */
[----:B------:R-:W-:-:S04]  /*0530*/  ULOP3.LUT UR4, UR11, UR10, URZ, 0x3c, !UPT ;  /* 0x0000000a0b047292 */ /* 0x000fc8000f8e3c3f */
[----:B------:R-:W-:-:S05]  /*0540*/  UISETP.GE.AND UP0, UPT, UR4, URZ, UPT ;  /* 0x0000003f0400728c */ /* 0x000fca000bf06270 */
[----:B------:R-:W-:Y:S02]  /*0550*/  @UP1 UIADD3 UR5, UR5, 0x1, URZ ;  /* 0x0000000105051890 */ /* 0x000fe4000fffe03f */
[----:B------:R-:W-:-:S04]  /*0560*/  UISETP.NE.AND UP1, UPT, UR10, URZ, UPT ;  /* 0x0000003f0a00728c */ /* 0x000fc8000bf25270 */
[----:B------:R-:W-:Y:S02]  /*0570*/  @!UP0 UIADD3 UR5, -UR5, URZ, URZ ;  /* 0x0000003f05058290 */ /* 0x000fe4000fffe13f */
[----:B------:R-:W-:-:S05]  /*0580*/  UISETP.GE.AND UP0, UPT, UR6, 0x80, UPT ;  /* 0x000000800600788c */ /* 0x000fca000bf06270 */
[----:B------:R-:W-:Y:S01]  /*0590*/  @!UP1 ULOP3.LUT UR5, URZ, UR10, URZ, 0x33, !UPT ;  /* 0x0000000a3f059292 */ /* 0x000fe2000f8e333f */
[----:B------:R-:W-:-:S03]  /*05a0*/  PLOP3.LUT P0, PT, PT, PT, UP0, 0x80, 0x0 ;  /* 0x000000000000781c */ /* 0x000fc60003f0f008 */
[----:B------:R-:W-:Y:S02]  /*05b0*/  UIADD3 UR4, -UR5, URZ, URZ ;  /* 0x0000003f05047290 */ /* 0x000fe4000fffe13f */
[----:B------:R-:W-:Y:S02]  /*05c0*/  USHF.L.U32 UR7, UR5, 0x4, URZ ;  /* 0x0000000405077899 */ /* 0x000fe4000800063f */
[----:B------:R-:W-:Y:S02]  /*05d0*/  UIMAD UR4, UR10, UR4, UR11 ;  /* 0x000000040a0472a4 */ /* 0x000fe4000f8e020b */
[----:B------:R-:W-:Y:S02]  /*05e0*/  UIADD3 UR11, UR7, 0x1, URZ ;  /* 0x00000001070b7890 */ /* 0x000fe4000fffe03f */
[----:B------:R-:W-:Y:S02]  /*05f0*/  UIADD3 UR4, UR9, UR4, URZ ;  /* 0x0000000409047290 */ /* 0x000fe4000fffe03f */
[----:B------:R-:W-:-:S02]  /*0600*/  UIADD3 UR12, UR7, 0x2, URZ ;  /* 0x00000002070c7890 */ /* 0x000fc4000fffe03f */
[----:B------:R-:W-:Y:S02]  /*0610*/  UIADD3 UR13, UR7, 0x3, URZ ;  /* 0x00000003070d7890 */ /* 0x000fe4000fffe03f */
[----:B------:R-:W-:Y:S01]  /*0620*/  IMAD.U32 R0, RZ, RZ, UR4 ;  /* 0x00000004ff007e24 */ /* 0x000fe2000f8e00ff */
[----:B------:R-:W-:Y:S02]  /*0630*/  UIADD3 UR14, UR7, 0x4, URZ ;  /* 0x00000004070e7890 */ /* 0x000fe4000fffe03f */
[----:B------:R-:W-:Y:S01]  /*0640*/  UIADD3 UR15, UR7, 0x5, URZ ;  /* 0x00000005070f7890 */ /* 0x000fe2000fffe03f */
[----:B------:R-:W-:Y:S01]  /*0650*/  IMAD R29, R0, 0x40, R23 ;  /* 0x00000040001d7824 */ /* 0x000fe200078e0217 */
[----:B------:R-:W-:Y:S02]  /*0660*/  UIADD3 UR16, UR7, 0x6, URZ ;  /* 0x0000000607107890 */ /* 0x000fe4000fffe03f */
[----:B------:R-:W-:Y:S02]  /*0670*/  UIADD3 UR17, UR7, 0x7, URZ ;  /* 0x0000000707117890 */ /* 0x000fe4000fffe03f */
[----:B------:R0:W-:Y:S01]  /*0680*/  STL [R1+0x74c], R29 ;  /* 0x00074c1d01007387 */ /* 0x0001e20000100800 */
[----:B------:R-:W-:-:S02]  /*0690*/  UIADD3 UR18, UR7, 0x8, URZ ;  /* 0x0000000807127890 */ /* 0x000fc4000fffe03f */
[----:B------:R-:W-:Y:S02]  /*06a0*/  UIADD3 UR19, UR7, 0x9, URZ ;  /* 0x0000000907137890 */ /* 0x000fe4000fffe03f */
[----:B------:R-:W-:Y:S02]  /*06b0*/  UIADD3 UR20, UR7, 0xa, URZ ;  /* 0x0000000a07147890 */ /* 0x000fe4000fffe03f */
[----:B------:R-:W-:Y:S02]  /*06c0*/  UIADD3 UR21, UR7, 0xb, URZ ;  /* 0x0000000b07157890 */ /* 0x000fe4000fffe03f */
[----:B------:R-:W-:Y:S02]  /*06d0*/  UIADD3 UR22, UR7, 0xc, URZ ;  /* 0x0000000c07167890 */ /* 0x000fe4000fffe03f */
[----:B------:R-:W-:Y:S02]  /*06e0*/  UIADD3 UR23, UR7, 0xd, URZ ;  /* 0x0000000d07177890 */ /* 0x000fe4000fffe03f */
[----:B------:R-:W-:-:S02]  /*06f0*/  UIADD3 UR24, UR7, 0xe, URZ ;  /* 0x0000000e07187890 */ /* 0x000fc4000fffe03f */
[----:B------:R-:W-:Y:S02]  /*0700*/  UIADD3 UR25, UR7, 0xf, URZ ;  /* 0x0000000f07197890 */ /* 0x000fe4000fffe03f */
[----:B------:R-:W-:Y:S01]  /*0710*/  ULDC.64 UR8, c[0x0][0x118] ;  /* 0x0000460000087ab9 */ /* 0x000fe20000000a00 */
[----:B------:R-:W-:Y:S05]  /*0720*/  @!P0 BRA `(.L_x_0) ;  /* 0x0001209000008947 */ /* 0x000fea0003800000 */
[----:B0-----:R-:W-:Y:S02]  /*0730*/  IABS R3, c[0x0][0x17c] ;  /* 0x00005f0000037a13 */ /* 0x001fe40000000000 */
[----:B------:R-:W-:Y:S02]  /*0740*/  IABS R5, c[0x0][0x178] ;  /* 0x00005e0000057a13 */ /* 0x000fe40000000000 */
[----:B------:R-:W0:Y:S01]  /*0750*/  I2F.RP R2, R3 ;  /* 0x0000000300027306 */ /* 0x000e220000209400 */
[----:B------:R-:W-:Y:S02]  /*0760*/  IABS R16, UR24 ;  /* 0x0000001800107c13 */ /* 0x000fe40008000000 */
[----:B------:R-:W-:-:S02]  /*0770*/  IABS R18, UR23 ;  /* 0x0000001700127c13 */ /* 0x000fc40008000000 */
[----:B------:R-:W-:Y:S02]  /*0780*/  IABS R20, UR22 ;  /* 0x0000001600147c13 */ /* 0x000fe40008000000 */
[----:B------:R-:W-:Y:S01]  /*0790*/  IABS R24, UR20 ;  /* 0x0000001400187c13 */ /* 0x000fe20008000000 */
[----:B------:R-:W1:Y:S01]  /*07a0*/  I2F.RP R0, R5 ;  /* 0x0000000500007306 */ /* 0x000e620000209400 */
[----:B------:R-:W-:Y:S02]  /*07b0*/  IABS R26, UR19 ;  /* 0x00000013001a7c13 */ /* 0x000fe40008000000 */
[----:B------:R-:W-:Y:S02]  /*07c0*/  LOP3.LUT R13, R25, 0x7, RZ, 0xc0, !PT ;  /* 0x00000007190d7812 */ /* 0x000fe400078ec0ff */
[----:B------:R-:W-:Y:S02]  /*07d0*/  IABS R12, UR7 ;  /* 0x00000007000c7c13 */ /* 0x000fe40008000000 */
[----:B------:R-:W-:Y:S01]  /*07e0*/  IABS R22, UR21 ;  /* 0x0000001500167c13 */ /* 0x000fe20008000000 */
[----:B0-----:R-:W0:Y:S01]  /*07f0*/  MUFU.RCP R2, R2 ;  /* 0x0000000200027308 */ /* 0x001e220000001000 */
[----:B------:R-:W-:-:S02]  /*0800*/  IABS R10, UR16 ;  /* 0x00000010000a7c13 */ /* 0x000fc40008000000 */
[----:B------:R-:W-:-:S05]  /*0810*/  IABS R28, UR13 ;  /* 0x0000000d001c7c13 */ /* 0x000fca0008000000 */
[----:B-1----:R-:W1:Y:S01]  /*0820*/  MUFU.RCP R0, R0 ;  /* 0x0000000000007308 */ /* 0x002e620000001000 */
[----:B0-----:R-:W-:Y:S01]  /*0830*/  IADD3 R6, R2, 0xffffffe, RZ ;  /* 0x0ffffffe02067810 */ /* 0x001fe20007ffe0ff */
[----:B------:R-:W-:-:S06]  /*0840*/  IMAD R2, R13, 0x90, RZ ;  /* 0x000000900d027824 */ /* 0x000fcc00078e02ff */
[----:B------:R0:W2:Y:S01]  /*0850*/  F2I.FTZ.U32.TRUNC.NTZ R7, R6 ;  /* 0x0000000600077305 */ /* 0x0000a2000021f000 */
[----:B-1----:R-:W-:-:S07]  /*0860*/  IADD3 R8, R0, 0xffffffe, RZ ;  /* 0x0ffffffe00087810 */ /* 0x002fce0007ffe0ff */
[----:B------:R-:W1:Y:S01]  /*0870*/  F2I.FTZ.U32.TRUNC.NTZ R9, R8 ;  /* 0x0000000800097305 */ /* 0x000e62000021f000 */
[----:B0-----:R-:W-:Y:S02]  /*0880*/  IMAD.MOV.U32 R6, RZ, RZ, RZ ;  /* 0x000000ffff067224 */ /* 0x001fe400078e00ff */
[----:B--2---:R-:W-:-:S04]  /*0890*/  IMAD.MOV R4, RZ, RZ, -R7 ;  /* 0x000000ffff047224 */ /* 0x004fc800078e0a07 */
[----:B------:R-:W-:Y:S01]  /*08a0*/  IMAD R15, R4, R3, RZ ;  /* 0x00000003040f7224 */ /* 0x000fe200078e02ff */
[----:B------:R-:W-:-:S03]  /*08b0*/  IABS R4, UR25 ;  /* 0x0000001900047c13 */ /* 0x000fc60008000000 */
[----:B------:R-:W-:-:S04]  /*08c0*/  IMAD.HI.U32 R15, R7, R15, R6 ;  /* 0x0000000f070f7227 */ /* 0x000fc800078e0006 */
[----:B------:R-:W-:Y:S02]  /*08d0*/  IMAD.SHL.U32 R7, R25, 0x2, RZ ;  /* 0x0000000219077824 */ /* 0x000fe400078e00ff */
[----:B------:R-:W-:Y:S02]  /*08e0*/  IMAD.MOV.U32 R6, RZ, RZ, R4 ;  /* 0x000000ffff067224 */ /* 0x000fe400078e0004 */
[----:B-1----:R-:W-:Y:S01]  /*08f0*/  IMAD.MOV R8, RZ, RZ, -R9 ;  /* 0x000000ffff087224 */ /* 0x002fe200078e0a09 */
[----:B------:R-:W-:Y:S01]  /*0900*/  LOP3.LUT R0, R7, 0x10, RZ, 0xc0, !PT ;  /* 0x0000001007007812 */ /* 0x000fe200078ec0ff */
[----:B------:R-:W-:-:S03]  /*0910*/  IMAD.HI.U32 R4, R15, R16, RZ ;  /* 0x000000100f047227 */ /* 0x000fc600078e00ff */
[----:B------:R-:W-:Y:S01]  /*0920*/  LOP3.LUT R11, R0, 0x20, R25, 0xf8, !PT ;  /* 0x00000020000b7812 */ /* 0x000fe200078ef819 */
[----:B------:R-:W-:-:S03]  /*0930*/  IMAD.HI.U32 R0, R15, R6, RZ ;  /* 0x000000060f007227 */ /* 0x000fc600078e00ff */
[----:B------:R-:W-:Y:S01]  /*0940*/  LOP3.LUT R2, R2, R11, RZ, 0x3c, !PT ;  /* 0x0000000b02027212 */ /* 0x000fe200078e3cff */
[----:B------:R-:W-:Y:S02]  /*0950*/  IMAD.MOV R0, RZ, RZ, -R0 ;  /* 0x000000ffff007224 */ /* 0x000fe400078e0a00 */
[----:B------:R-:W-:Y:S02]  /*0960*/  IMAD R21, R8, R5, RZ ;  /* 0x0000000508157224 */ /* 0x000fe400078e02ff */
[----:B------:R-:W-:Y:S02]  /*0970*/  IMAD.MOV.U32 R8, RZ, RZ, RZ ;  /* 0x000000ffff087224 */ /* 0x000fe400078e00ff */
[----:B------:R-:W-:Y:S02]  /*0980*/  IMAD.MOV R4, RZ, RZ, -R4 ;  /* 0x000000ffff047224 */ /* 0x000fe400078e0a04 */
[----:B------:R-:W-:Y:S02]  /*0990*/  IMAD R17, R3, R0, R6 ;  /* 0x0000000003117224 */ /* 0x000fe400078e0206 */
[----:B------:R-:W-:-:S03]  /*09a0*/  IMAD.HI.U32 R0, R15, R18, RZ ;  /* 0x000000120f007227 */ /* 0x000fc600078e00ff */
[----:B------:R-:W-:Y:S01]  /*09b0*/  ISETP.GT.U32.AND P0, PT, R3, R17, PT ;  /* 0x000000110300720c */ /* 0x000fe20003f04070 */
[----:B------:R-:W-:-:S04]  /*09c0*/  IMAD.HI.U32 R21, R9, R21, R8 ;  /* 0x0000001509157227 */ /* 0x000fc800078e0008 */
[----:B------:R-:W-:Y:S02]  /*09d0*/  IMAD R16, R3, R4, R16 ;  /* 0x0000000403107224 */ /* 0x000fe400078e0210 */
[----:B------:R-:W-:-:S03]  /*09e0*/  IMAD.HI.U32 R4, R15, R20, RZ ;  /* 0x000000140f047227 */ /* 0x000fc600078e00ff */
[----:B------:R-:W-:Y:S01]  /*09f0*/  ISETP.GT.U32.AND P1, PT, R3, R16, PT ;  /* 0x000000100300720c */ /* 0x000fe20003f24070 */
[----:B------:R-:W-:Y:S02]  /*0a00*/  IMAD.MOV R8, RZ, RZ, -R0 ;  /* 0x000000ffff087224 */ /* 0x000fe400078e0a00 */
[----:B------:R-:W-:-:S04]  /*0a10*/  IMAD.HI.U32 R6, R15, R24, RZ ;  /* 0x000000180f067227 */ /* 0x000fc800078e00ff */
[----:B------:R-:W-:Y:S02]  /*0a20*/  IMAD.MOV R9, RZ, RZ, -R4 ;  /* 0x000000ffff097224 */ /* 0x000fe400078e0a04 */
[----:B------:R-:W-:Y:S01]  /*0a30*/  IMAD R18, R3, R8, R18 ;  /* 0x0000000803127224 */ /* 0x000fe200078e0212 */
[----:B------:R-:W-:Y:S01]  /*0a40*/  IABS R8, UR18 ;  /* 0x0000001200087c13 */ /* 0x000fe20008000000 */
[----:B------:R-:W-:-:S03]  /*0a50*/  IMAD.HI.U32 R4, R15, R26, RZ ;  /* 0x0000001a0f047227 */ /* 0x000fc600078e00ff */
[C---:B------:R-:W-:Y:S01]  /*0a60*/  ISETP.GT.U32.AND P2, PT, R3.reuse, R18, PT ;  /* 0x000000120300720c */ /* 0x040fe20003f44070 */
[----:B------:R-:W-:Y:S02]  /*0a70*/  IMAD.MOV R6, RZ, RZ, -R6 ;  /* 0x000000ffff067224 */ /* 0x000fe400078e0a06 */
[----:B------:R-:W-:Y:S02]  /*0a80*/  IMAD.MOV R4, RZ, RZ, -R4 ;  /* 0x000000ffff047224 */ /* 0x000fe400078e0a04 */
[C---:B------:R-:W-:Y:S02]  /*0a90*/  IMAD R24, R3.reuse, R6, R24 ;  /* 0x0000000603187224 */ /* 0x040fe400078e0218 */
[----:B------:R-:W-:Y:S02]  /*0aa0*/  IMAD.MOV.U32 R6, RZ, RZ, R8 ;  /* 0x000000ffff067224 */ /* 0x000fe400078e0008 */
[C---:B------:R-:W-:Y:S01]  /*0ab0*/  IMAD R26, R3.reuse, R4, R26 ;  /* 0x00000004031a7224 */ /* 0x040fe200078e021a */
[----:B------:R-:W-:Y:S01]  /*0ac0*/  ISETP.GT.U32.AND P5, PT, R3, R24, PT ;  /* 0x000000180300720c */ /* 0x000fe20003fa4070 */
[----:B------:R-:W-:-:S04]  /*0ad0*/  IMAD.HI.U32 R4, R15, R6, RZ ;  /* 0x000000060f047227 */ /* 0x000fc800078e00ff */
[----:B------:R-:W-:Y:S02]  /*0ae0*/  IMAD.MOV R11, RZ, RZ, -R4 ;  /* 0x000000ffff0b7224 */ /* 0x000fe400078e0a04 */
[----:B------:R-:W-:Y:S02]  /*0af0*/  IMAD.MOV.U32 R4, RZ, RZ, R12 ;  /* 0x000000ffff047224 */ /* 0x000fe400078e000c */
[----:B------:R-:W-:-:S04]  /*0b00*/  IMAD.HI.U32 R0, R15, R22, RZ ;  /* 0x000000160f007227 */ /* 0x000fc800078e00ff */
[----:B------:R-:W-:-:S04]  /*0b10*/  IMAD.HI.U32 R12, R15, R4, RZ ;  /* 0x000000040f0c7227 */ /* 0x000fc800078e00ff */
[----:B------:R-:W-:Y:S02]  /*0b20*/  IMAD.MOV R12, RZ, RZ, -R12 ;  /* 0x000000ffff0c7224 */ /* 0x000fe400078e0a0c */
[----:B------:R-:W-:Y:S02]  /*0b30*/  IMAD.MOV R0, RZ, RZ, -R0 ;  /* 0x000000ffff007224 */ /* 0x000fe400078e0a00 */
[C---:B------:R-:W-:Y:S01]  /*0b40*/  IMAD R4, R3.reuse, R12, R4 ;  /* 0x0000000c03047224 */ /* 0x040fe200078e0204 */
[----:B------:R-:W-:Y:S01]  /*0b50*/  IABS R12, UR11 ;  /* 0x0000000b000c7c13 */ /* 0x000fe20008000000 */
[C---:B------:R-:W-:Y:S01]  /*0b60*/  IMAD R22, R3.reuse, R0, R22 ;  /* 0x0000000003167224 */ /* 0x040fe200078e0216 */
[----:B------:R-:W-:Y:S01]  /*0b70*/  IABS R0, UR17 ;  /* 0x0000001100007c13 */ /* 0x000fe20008000000 */
[C---:B------:R-:W-:Y:S01]  /*0b80*/  IMAD R20, R3.reuse, R9, R20 ;  /* 0x0000000903147224 */ /* 0x040fe200078e0214 */
[----:B------:R-:W-:Y:S01]  /*0b90*/  ISETP.GT.U32.AND P3, PT, R3, R4, PT ;  /* 0x000000040300720c */ /* 0x000fe20003f64070 */
[--C-:B------:R-:W-:Y:S01]  /*0ba0*/  @!P0 IMAD.IADD R17, R17, 0x1, -R3.reuse ;  /* 0x0000000111118824 */ /* 0x100fe200078e0a03 */
[----:B------:R-:W-:Y:S01]  /*0bb0*/  IABS R9, UR15 ;  /* 0x0000000f00097c13 */ /* 0x000fe20008000000 */
[----:B------:R-:W-:Y:S01]  /*0bc0*/  IMAD.MOV.U32 R8, RZ, RZ, R0 ;  /* 0x000000ffff087224 */ /* 0x000fe200078e0000 */
[C---:B------:R-:W-:Y:S01]  /*0bd0*/  ISETP.GT.U32.AND P4, PT, R3.reuse, R22, PT ;  /* 0x000000160300720c */ /* 0x040fe20003f84070 */
[----:B------:R-:W-:Y:S01]  /*0be0*/  @!P1 IMAD.IADD R16, R16, 0x1, -R3 ;  /* 0x0000000110109824 */ /* 0x000fe200078e0a03 */
[----:B------:R-:W-:Y:S01]  /*0bf0*/  ISETP.GT.U32.AND P0, PT, R3, R17, PT ;  /* 0x000000110300720c */ /* 0x000fe20003f04070 */
[----:B------:R-:W-:-:S03]  /*0c00*/  IMAD.HI.U32 R27, R15, R8, RZ ;  /* 0x000000080f1b7227 */ /* 0x000fc600078e00ff */
[C---:B------:R-:W-:Y:S01]  /*0c10*/  ISETP.GT.U32.AND P1, PT, R3.reuse, R16, PT ;  /* 0x000000100300720c */ /* 0x040fe20003f24070 */
[----:B------:R-:W-:Y:S02]  /*0c20*/  IMAD.MOV R27, RZ, RZ, -R27 ;  /* 0x000000ffff1b7224 */ /* 0x000fe400078e0a1b */
[----:B------:R-:W-:Y:S01]  /*0c30*/  @!P3 IMAD.IADD R4, R4, 0x1, -R3 ;  /* 0x000000010404b824 */ /* 0x000fe200078e0a03 */
[----:B------:R-:W-:Y:S01]  /*0c40*/  ISETP.GT.U32.AND P3, PT, R3, R20, PT ;  /* 0x000000140300720c */ /* 0x000fe20003f64070 */
[----:B------:R-:W-:Y:S02]  /*0c50*/  IMAD.MOV.U32 R0, RZ, RZ, R9 ;  /* 0x000000ffff007224 */ /* 0x000fe400078e0009 */
[----:B------:R-:W-:Y:S01]  /*0c60*/  IMAD.HI.U32 R14, R15, R10, RZ ;  /* 0x0000000a0f0e7227 */ /* 0x000fe200078e00ff */
[----:B------:R-:W-:-:S03]  /*0c70*/  ISETP.GT.U32.AND P6, PT, R3, R4, PT ;  /* 0x000000040300720c */ /* 0x000fc60003fc4070 */
[----:B------:R-:W-:Y:S01]  /*0c80*/  IMAD R27, R3, R27, R8 ;  /* 0x0000001b031b7224 */ /* 0x000fe200078e0208 */
[----:B------:R-:W-:Y:S01]  /*0c90*/  IABS R8, UR14 ;  /* 0x0000000e00087c13 */ /* 0x000fe20008000000 */
[----:B------:R-:W-:Y:S02]  /*0ca0*/  @!P2 IMAD.IADD R18, R18, 0x1, -R3 ;  /* 0x000000011212a824 */ /* 0x000fe400078e0a03 */
[----:B------:R-:W-:-:S03]  /*0cb0*/  IMAD.HI.U32 R9, R15, R0, RZ ;  /* 0x000000000f097227 */ /* 0x000fc600078e00ff */
[C---:B------:R-:W-:Y:S01]  /*0cc0*/  ISETP.GT.U32.AND P2, PT, R3.reuse, R18, PT ;  /* 0x000000120300720c */ /* 0x040fe20003f44070 */
[----:B------:R-:W-:Y:S02]  /*0cd0*/  IMAD R11, R3, R11, R6 ;  /* 0x0000000b030b7224 */ /* 0x000fe400078e0206 */
[----:B------:R-:W-:Y:S02]  /*0ce0*/  IMAD.MOV R6, RZ, RZ, -R14 ;  /* 0x000000ffff067224 */ /* 0x000fe400078e0a0e */
[----:B------:R-:W-:-:S04]  /*0cf0*/  IMAD.HI.U32 R14, R15, R28, RZ ;  /* 0x0000001c0f0e7227 */ /* 0x000fc800078e00ff */
[----:B------:R-:W-:-:S04]  /*0d00*/  IMAD.HI.U32 R19, R15, R8, RZ ;  /* 0x000000080f137227 */ /* 0x000fc800078e00ff */
[----:B------:R-:W-:Y:S02]  /*0d10*/  IMAD.MOV R9, RZ, RZ, -R9 ;  /* 0x000000ffff097224 */ /* 0x000fe400078e0a09 */
[C---:B------:R-:W-:Y:S01]  /*0d20*/  IMAD R10, R3.reuse, R6, R10 ;  /* 0x00000006030a7224 */ /* 0x040fe200078e020a */
[----:B------:R-:W-:Y:S01]  /*0d30*/  IABS R6, UR12 ;  /* 0x0000000c00067c13 */ /* 0x000fe20008000000 */
[----:B------:R-:W-:Y:S02]  /*0d40*/  IMAD.MOV R14, RZ, RZ, -R14 ;  /* 0x000000ffff0e7224 */ /* 0x000fe400078e0a0e */
[----:B------:R-:W-:Y:S02]  /*0d50*/  IMAD.MOV R19, RZ, RZ, -R19 ;  /* 0x000000ffff137224 */ /* 0x000fe400078e0a13 */
[C---:B------:R-:W-:Y:S01]  /*0d60*/  IMAD R9, R3.reuse, R9, R0 ;  /* 0x0000000903097224 */ /* 0x040fe200078e0200 */
[----:B------:R-:W-:Y:S01]  /*0d70*/  IABS R0, R29 ;  /* 0x0000001d00007213 */ /* 0x000fe20000000000 */
[----:B------:R-:W-:-:S02]  /*0d80*/  IMAD R28, R3, R14, R28 ;  /* 0x0000000e031c7224 */ /* 0x000fc400078e021c */
[--C-:B------:R-:W-:Y:S01]  /*0d90*/  @!P6 IMAD.IADD R4, R4, 0x1, -R3.reuse ;  /* 0x000000010404e824 */ /* 0x100fe200078e0a03 */
[C---:B------:R-:W-:Y:S01]  /*0da0*/  ISETP.GT.U32.AND P6, PT, R3.reuse, R26, PT ;  /* 0x0000001a0300720c */ /* 0x040fe20003fc4070 */
[----:B------:R-:W-:Y:S02]  /*0db0*/  IMAD R8, R3, R19, R8 ;  /* 0x0000001303087224 */ /* 0x000fe400078e0208 */
[----:B------:R-:W-:Y:S01]  /*0dc0*/  @!P0 IMAD.IADD R17, R17, 0x1, -R3 ;  /* 0x0000000111118824 */ /* 0x000fe200078e0a03 */
[----:B------:R-:W-:Y:S01]  /*0dd0*/  ISETP.GT.U32.AND P0, PT, R3, R11, PT ;  /* 0x0000000b0300720c */ /* 0x000fe20003f04070 */
[----:B------:R-:W-:-:S04]  /*0de0*/  IMAD.HI.U32 R19, R15, R6, RZ ;  /* 0x000000060f137227 */ /* 0x000fc800078e00ff */
[----:B------:R-:W-:Y:S01]  /*0df0*/  @!P1 IMAD.IADD R16, R16, 0x1, -R3 ;  /* 0x0000000110109824 */ /* 0x000fe200078e0a03 */
[----:B------:R-:W-:Y:S01]  /*0e00*/  ISETP.GT.U32.AND P1, PT, R3, R27, PT ;  /* 0x0000001b0300720c */ /* 0x000fe20003f24070 */
[----:B------:R-:W-:-:S04]  /*0e10*/  IMAD.HI.U32 R15, R15, R12, RZ ;  /* 0x0000000c0f0f7227 */ /* 0x000fc800078e00ff */
[----:B------:R-:W-:-:S04]  /*0e20*/  IMAD.HI.U32 R14, R21, R0, RZ ;  /* 0x00000000150e7227 */ /* 0x000fc800078e00ff */
[----:B------:R-:W-:Y:S01]  /*0e30*/  @!P5 IMAD.IADD R24, R24, 0x1, -R3 ;  /* 0x000000011818d824 */ /* 0x000fe200078e0a03 */
[C---:B------:R-:W-:Y:S01]  /*0e40*/  ISETP.GT.U32.AND P5, PT, R3.reuse, R28, PT ;  /* 0x0000001c0300720c */ /* 0x040fe20003fa4070 */
[----:B------:R-:W-:Y:S02]  /*0e50*/  IMAD.MOV R19, RZ, RZ, -R19 ;  /* 0x000000ffff137224 */ /* 0x000fe400078e0a13 */
[----:B------:R-:W-:Y:S01]  /*0e60*/  @!P2 IMAD.IADD R18, R18, 0x1, -R3 ;  /* 0x000000011212a824 */ /* 0x000fe200078e0a03 */
[C---:B------:R-:W-:Y:S01]  /*0e70*/  ISETP.GT.U32.AND P2, PT, R3.reuse, R10, PT ;  /* 0x0000000a0300720c */ /* 0x040fe20003f44070 */
[----:B------:R-:W-:Y:S02]  /*0e80*/  IMAD.MOV R15, RZ, RZ, -R15 ;  /* 0x000000ffff0f7224 */ /* 0x000fe400078e0a0f */
[----:B------:R-:W-:Y:S01]  /*0e90*/  @!P3 IMAD.IADD R20, R20, 0x1, -R3 ;  /* 0x000000011414b824 */ /* 0x000fe200078e0a03 */
[----:B------:R-:W-:Y:S01]  /*0ea0*/  ISETP.GT.U32.AND P3, PT, R3, R9, PT ;  /* 0x000000090300720c */ /* 0x000fe20003f64070 */
[----:B------:R-:W-:-:S02]  /*0eb0*/  IMAD.MOV R14, RZ, RZ, -R14 ;  /* 0x000000ffff0e7224 */ /* 0x000fc400078e0a0e */
[--C-:B------:R-:W-:Y:S01]  /*0ec0*/  @!P4 IMAD.IADD R22, R22, 0x1, -R3.reuse ;  /* 0x000000011616c824 */ /* 0x100fe200078e0a03 */
[C---:B------:R-:W-:Y:S01]  /*0ed0*/  ISETP.GT.U32.AND P4, PT, R3.reuse, R8, PT ;  /* 0x000000080300720c */ /* 0x040fe20003f84070 */
[C---:B------:R-:W-:Y:S02]  /*0ee0*/  IMAD R6, R3.reuse, R19, R6 ;  /* 0x0000001303067224 */ /* 0x040fe400078e0206 */
[----:B------:R-:W-:Y:S02]  /*0ef0*/  IMAD R12, R3, R15, R12 ;  /* 0x0000000f030c7224 */ /* 0x000fe400078e020c */
[----:B------:R-:W-:Y:S02]  /*0f00*/  IMAD R0, R5, R14, R0 ;  /* 0x0000000e05007224 */ /* 0x000fe400078e0200 */
[--C-:B------:R-:W-:Y:S01]  /*0f10*/  @!P6 IMAD.IADD R26, R26, 0x1, -R3.reuse ;  /* 0x000000011a1ae824 */ /* 0x100fe200078e0a03 */
[----:B------:R-:W-:Y:S01]  /*0f20*/  ISETP.GT.U32.AND P6, PT, R3, R6, PT ;  /* 0x000000060300720c */ /* 0x000fe20003fc4070 */
[--C-:B------:R-:W-:Y:S01]  /*0f30*/  @!P0 IMAD.IADD R11, R11, 0x1, -R3.reuse ;  /* 0x000000010b0b8824 */ /* 0x100fe200078e0a03 */
[----:B------:R-:W-:Y:S01]  /*0f40*/  ISETP.GT.U32.AND P0, PT, R3, R12, PT ;  /* 0x0000000c0300720c */ /* 0x000fe20003f04070 */
[--C-:B------:R-:W-:Y:S01]  /*0f50*/  @!P1 IMAD.IADD R27, R27, 0x1, -R3.reuse ;  /* 0x000000011b1b9824 */ /* 0x100fe200078e0a03 */
[----:B------:R-:W-:Y:S01]  /*0f60*/  ISETP.GT.U32.AND P1, PT, R5, R0, PT ;  /* 0x000000000500720c */ /* 0x000fe20003f24070 */
[--C-:B------:R-:W-:Y:S01]  /*0f70*/  @!P5 IMAD.IADD R28, R28, 0x1, -R3.reuse ;  /* 0x000000011c1cd824 */ /* 0x100fe200078e0a03 */
[C---:B------:R-:W-:Y:S01]  /*0f80*/  ISETP.GT.U32.AND P5, PT, R3.reuse, R26, PT ;  /* 0x0000001a0300720c */ /* 0x040fe20003fa4070 */
[--C-:B------:R-:W-:Y:S01]  /*0f90*/  @!P2 IMAD.IADD R10, R10, 0x1, -R3.reuse ;  /* 0x000000010a0aa824 */ /* 0x100fe200078e0a03 */
[----:B------:R-:W-:Y:S01]  /*0fa0*/  ISETP.GT.U32.AND P2, PT, R3, R20, PT ;  /* 0x000000140300720c */ /* 0x000fe20003f44070 */
[--C-:B------:R-:W-:Y:S01]  /*0fb0*/  @!P3 IMAD.IADD R9, R9, 0x1, -R3.reuse ;  /* 0x000000010909b824 */ /* 0x100fe200078e0a03 */
[C---:B------:R-:W-:Y:S01]  /*0fc0*/  ISETP.GT.U32.AND P3, PT, R3.reuse, R22, PT ;  /* 0x000000160300720c */ /* 0x040fe20003f64070 */
[--C-:B------:R-:W-:Y:S01]  /*0fd0*/  @!P4 IMAD.IADD R8, R8, 0x1, -R3.reuse ;  /* 0x000000010808c824 */ /* 0x100fe200078e0a03 */
[C---:B------:R-:W-:Y:S01]  /*0fe0*/  ISETP.GT.U32.AND P4, PT, R3.reuse, R24, PT ;  /* 0x000000180300720c */ /* 0x040fe20003f84070 */
[--C-:B------:R-:W-:Y:S01]  /*0ff0*/  @!P6 IMAD.IADD R6, R6, 0x1, -R3.reuse ;  /* 0x000000010606e824 */ /* 0x100fe200078e0a03 */
[C---:B------:R-:W-:Y:S01]  /*1000*/  ISETP.GT.U32.AND P6, PT, R3.reuse, R11, PT ;  /* 0x0000000b0300720c */ /* 0x040fe20003fc4070 */
[----:B------:R-:W-:Y:S01]  /*1010*/  @!P0 IMAD.IADD R12, R12, 0x1, -R3 ;  /* 0x000000010c0c8824 */ /* 0x000fe200078e0a03 */
[C---:B------:R-:W-:Y:S01]  /*1020*/  ISETP.GT.U32.AND P0, PT, R3.reuse, R27, PT ;  /* 0x0000001b0300720c */ /* 0x040fe20003f04070 */
[----:B------:R-:W-:Y:S01]  /*1030*/  @!P1 IMAD.IADD R0, R0, 0x1, -R5 ;  /* 0x0000000100009824 */ /* 0x000fe200078e0a05 */
[C---:B------:R-:W-:Y:S01]  /*1040*/  ISETP.GT.U32.AND P1, PT, R3.reuse, R10, PT ;  /* 0x0000000a0300720c */ /* 0x040fe20003f24070 */
[--C-:B------:R-:W-:Y:S01]  /*1050*/  @!P5 IMAD.IADD R26, R26, 0x1, -R3.reuse ;  /* 0x000000011a1ad824 */ /* 0x100fe200078e0a03 */
[C---:B------:R-:W-:Y:S01]  /*1060*/  ISETP.GT.U32.AND P5, PT, R3.reuse, R6, PT ;  /* 0x000000060300720c */ /* 0x040fe20003fa4070 */
[--C-:B------:R-:W-:Y:S01]  /*1070*/  @!P2 IMAD.IADD R20, R20, 0x1, -R3.reuse ;  /* 0x000000011414a824 */ /* 0x100fe200078e0a03 */
[C---:B------:R-:W-:Y:S01]  /*1080*/  ISETP.GT.U32.AND P2, PT, R3.reuse, R9, PT ;  /* 0x000000090300720c */ /* 0x040fe20003f44070 */
[--C-:B------:R-:W-:Y:S01]  /*1090*/  @!P3 IMAD.IADD R22, R22, 0x1, -R3.reuse ;  /* 0x000000011616b824 */ /* 0x100fe200078e0a03 */
[C---:B------:R-:W-:Y:S01]  /*10a0*/  ISETP.GT.U32.AND P3, PT, R3.reuse, R8, PT ;  /* 0x000000080300720c */ /* 0x040fe20003f64070 */
[----:B------:R-:W-:Y:S01]  /*10b0*/  @!P4 IMAD.IADD R24, R24, 0x1, -R3 ;  /* 0x000000011818c824 */ /* 0x000fe200078e0a03 */
[----:B------:R-:W-:Y:S01]  /*10c0*/  ISETP.GT.U32.AND P4, PT, R3, R28, PT ;  /* 0x0000001c0300720c */ /* 0x000fe20003f84070 */
[----:B------:R-:W-:-:S02]  /*10d0*/  IMAD R14, R13, 0x110, RZ ;  /* 0x000001100d0e7824 */ /* 0x000fc400078e02ff */
[--C-:B------:R-:W-:Y:S01]  /*10e0*/  @!P0 IMAD.IADD R27, R27, 0x1, -R3.reuse ;  /* 0x000000011b1b8824 */ /* 0x100fe200078e0a03 */
[----:B------:R-:W-:Y:S01]  /*10f0*/  ISETP.GT.U32.AND P0, PT, R5, R0, PT ;  /* 0x000000000500720c */ /* 0x000fe20003f04070 */
[--C-:B------:R-:W-:Y:S01]  /*1100*/  @!P1 IMAD.IADD R10, R10, 0x1, -R3.reuse ;  /* 0x000000010a0a9824 */ /* 0x100fe200078e0a03 */
[----:B------:R-:W-:Y:S01]  /*1110*/  ISETP.LE.AND P1, PT, RZ, UR25, PT ;  /* 0x00000019ff007c0c */ /* 0x000fe2000bf23270 */
        /* <DEDUP_REMOVED lines=8> */
[----:B------:R-:W-:Y:S01]  /*11a0*/  @!P6 IMAD.IADD R11, R11, 0x1, -R3 ;  /* 0x000000010b0be824 */ /* 0x000fe200078e0a03 */
[----:B------:R-:W-:Y:S01]  /*11b0*/  LOP3.LUT R7, R14, 0x30, R7, 0x78, !PT ;  /* 0x000000300e077812 */ /* 0x000fe200078e7807 */
[----:B------:R-:W-:Y:S01]  /*11c0*/  @!P0 IMAD.IADD R0, R0, 0x1, -R5 ;  /* 0x0000000100008824 */ /* 0x000fe200078e0a05 */
[----:B------:R-:W-:Y:S01]  /*11d0*/  ISETP.LE.AND P0, PT, RZ, UR20, PT ;  /* 0x00000014ff007c0c */ /* 0x000fe2000bf03270 */
[----:B------:R-:W-:Y:S01]  /*11e0*/  @!P1 IMAD.MOV R17, RZ, RZ, -R17 ;  /* 0x000000ffff119224 */ /* 0x000fe200078e0a11 */
[----:B------:R-:W-:Y:S01]  /*11f0*/  ISETP.LE.AND P1, PT, RZ, UR19, PT ;  /* 0x00000013ff007c0c */ /* 0x000fe2000bf23270 */
[----:B------:R-:W-:Y:S01]  /*1200*/  @!P5 IMAD.MOV R20, RZ, RZ, -R20 ;  /* 0x000000ffff14d224 */ /* 0x000fe200078e0a14 */
[----:B------:R-:W-:Y:S01]  /*1210*/  ISETP.LE.AND P5, PT, RZ, UR16, PT ;  /* 0x00000010ff007c0c */ /* 0x000fe2000bfa3270 */
[----:B------:R-:W-:Y:S01]  /*1220*/  @!P2 IMAD.MOV R16, RZ, RZ, -R16 ;  /* 0x000000ffff10a224 */ /* 0x000fe200078e0a10 */
[----:B------:R-:W-:Y:S01]  /*1230*/  ISETP.LE.AND P2, PT, RZ, UR18, PT ;  /* 0x00000012ff007c0c */ /* 0x000fe2000bf43270 */
[----:B------:R-:W-:Y:S01]  /*1240*/  @!P3 IMAD.MOV R18, RZ, RZ, -R18 ;  /* 0x000000ffff12b224 */ /* 0x000fe200078e0a12 */
[----:B------:R0:W-:Y:S01]  /*1250*/  STL [R1+0x1b8], R7 ;  /* 0x0001b80701007387 */ /* 0x0001e20000100800 */
[----:B------:R-:W-:Y:S01]  /*1260*/  ISETP.LE.AND P3, PT, RZ, UR17, PT ;  /* 0x00000011ff007c0c */ /* 0x000fe2000bf63270 */
[----:B------:R-:W-:Y:S01]  /*1270*/  @!P4 IMAD.MOV R22, RZ, RZ, -R22 ;  /* 0x000000ffff16c224 */ /* 0x000fe200078e0a16 */
[----:B------:R-:W-:Y:S01]  /*1280*/  ISETP.LE.AND P4, PT, RZ, UR15, PT ;  /* 0x0000000fff007c0c */ /* 0x000fe2000bf83270 */
[----:B------:R-:W-:Y:S01]  /*1290*/  IMAD.SHL.U32 R13, R25, 0x40, RZ ;  /* 0x00000040190d7824 */ /* 0x000fe200078e00ff */
[----:B------:R-:W-:Y:S01]  /*12a0*/  ISETP.GT.U32.AND P6, PT, R3, R12, PT ;  /* 0x0000000c0300720c */ /* 0x000fe20003fc4070 */
[----:B------:R-:W-:Y:S01]  /*12b0*/  @!P0 IMAD.MOV R24, RZ, RZ, -R24 ;  /* 0x000000ffff188224 */ /* 0x000fe200078e0a18 */
[----:B------:R-:W-:Y:S01]  /*12c0*/  ISETP.LE.AND P0, PT, RZ, UR14, PT ;  /* 0x0000000eff007c0c */ /* 0x000fe2000bf03270 */
[----:B------:R-:W-:Y:S01]  /*12d0*/  @!P1 IMAD.MOV R26, RZ, RZ, -R26 ;  /* 0x000000ffff1a9224 */ /* 0x000fe200078e0a1a */
[----:B------:R-:W-:Y:S01]  /*12e0*/  ISETP.LE.AND P1, PT, RZ, UR13, PT ;  /* 0x0000000dff007c0c */ /* 0x000fe2000bf23270 */
[----:B------:R-:W-:Y:S01]  /*12f0*/  @!P5 IMAD.MOV R10, RZ, RZ, -R10 ;  /* 0x000000ffff0ad224 */ /* 0x000fe200078e0a0a */
[----:B0-----:R-:W-:Y:S01]  /*1300*/  LOP3.LUT R7, R23, 0x40, RZ, 0xfc, !PT ;  /* 0x0000004017077812 */ /* 0x001fe200078efcff */
[----:B------:R-:W-:Y:S01]  /*1310*/  @!P2 IMAD.MOV R11, RZ, RZ, -R11 ;  /* 0x000000ffff0ba224 */ /* 0x000fe200078e0a0b */
[----:B------:R-:W-:Y:S01]  /*1320*/  ISETP.LE.AND P2, PT, RZ, UR12, PT ;  /* 0x0000000cff007c0c */ /* 0x000fe2000bf43270 */
[----:B------:R-:W-:Y:S01]  /*1330*/  @!P3 IMAD.MOV R27, RZ, RZ, -R27 ;  /* 0x000000ffff1bb224 */ /* 0x000fe200078e0a1b */
[----:B------:R-:W-:Y:S01]  /*1340*/  ISETP.LE.AND P3, PT, RZ, UR11, PT ;  /* 0x0000000bff007c0c */ /* 0x000fe2000bf63270 */
[----:B------:R-:W-:Y:S01]  /*1350*/  IMAD R5, R7, c[0x0][0x18c], RZ ;  /* 0x0000630007057a24 */ /* 0x000fe200078e02ff */
[----:B------:R-:W-:Y:S01]  /*1360*/  LOP3.LUT R2, R2, 0x400, R13, 0xf8, !PT ;  /* 0x0000040002027812 */ /* 0x000fe200078ef80d */
[----:B------:R-:W-:Y:S01]  /*1370*/  @!P4 IMAD.MOV R9, RZ, RZ, -R9 ;  /* 0x000000ffff09c224 */ /* 0x000fe200078e0a09 */
[----:B------:R-:W-:Y:S01]  /*1380*/  ISETP.LE.AND P4, PT, RZ, UR7, PT ;  /* 0x00000007ff007c0c */ /* 0x000fe2000bf83270 */
[----:B------:R-:W-:Y:S01]  /*1390*/  @!P0 IMAD.MOV R8, RZ, RZ, -R8 ;  /* 0x000000ffff088224 */ /* 0x000fe200078e0a08 */
[C---:B------:R-:W-:Y:S01]  /*13a0*/  LEA R14, P5, R5.reuse, c[0x0][0x168], 0x1 ;  /* 0x00005a00050e7a11 */ /* 0x040fe200078a08ff */
[----:B------:R-:W-:Y:S01]  /*13b0*/  @!P1 IMAD.MOV R28, RZ, RZ, -R28 ;  /* 0x000000ffff1c9224 */ /* 0x000fe200078e0a1c */
[----:B------:R-:W-:Y:S01]  /*13c0*/  LOP3.LUT R13, RZ, c[0x0][0x17c], RZ, 0x33, !PT ;  /* 0x00005f00ff0d7a12 */ /* 0x000fe200078e33ff */
[----:B------:R-:W-:Y:S01]  /*13d0*/  @!P6 IMAD.IADD R12, R12, 0x1, -R3 ;  /* 0x000000010c0ce824 */ /* 0x000fe200078e0a03 */
[----:B------:R-:W-:Y:S01]  /*13e0*/  LEA.HI.X.SX32 R15, R5, c[0x0][0x16c], 0x1, P5 ;  /* 0x00005b00050f7a11 */ /* 0x000fe200028f0eff */
[----:B------:R-:W-:Y:S01]  /*13f0*/  STL [R1+0x80], R2 ;  /* 0x0000800201007387 */ /* 0x000fe20000100800 */
[----:B------:R-:W-:Y:S01]  /*1400*/  ISETP.NE.AND P5, PT, RZ, c[0x0][0x17c], PT ;  /* 0x00005f00ff007a0c */ /* 0x000fe20003fa5270 */
[----:B------:R-:W-:-:S02]  /*1410*/  @!P2 IMAD.MOV R6, RZ, RZ, -R6 ;  /* 0x000000ffff06a224 */ /* 0x000fc400078e0a06 */
[----:B------:R0:W-:Y:S01]  /*1420*/  STL [R1+0x760], R0 ;  /* 0x0007600001007387 */ /* 0x0001e20000100800 */
[C---:B------:R-:W-:Y:S01]  /*1430*/  SEL R11, R13.reuse, R11, !P5 ;  /* 0x0000000b0d0b7207 */ /* 0x040fe20006800000 */
[----:B------:R-:W-:Y:S01]  /*1440*/  @!P3 IMAD.MOV R12, RZ, RZ, -R12 ;  /* 0x000000ffff0cb224 */ /* 0x000fe200078e0a0c */
[C---:B------:R-:W-:Y:S01]  /*1450*/  SEL R10, R13.reuse, R10, !P5 ;  /* 0x0000000a0d0a7207 */ /* 0x040fe20006800000 */
[----:B------:R-:W-:Y:S01]  /*1460*/  @!P4 IMAD.MOV R4, RZ, RZ, -R4 ;  /* 0x000000ffff04c224 */ /* 0x000fe200078e0a04 */
[----:B------:R-:W-:Y:S01]  /*1470*/  SEL R9, R13, R9, !P5 ;  /* 0x000000090d097207 */ /* 0x000fe20006800000 */
[----:B------:R-:W-:Y:S01]  /*1480*/  IMAD R11, R11, c[0x0][0x190], RZ ;  /* 0x000064000b0b7a24 */ /* 0x000fe200078e02ff */
[----:B------:R-:W-:Y:S01]  /*1490*/  SEL R8, R13, R8, !P5 ;  /* 0x000000080d087207 */ /* 0x000fe20006800000 */
[----:B------:R-:W-:Y:S01]  /*14a0*/  IMAD R3, R23, c[0x0][0x18c], RZ ;  /* 0x0000630017037a24 */ /* 0x000fe200078e02ff */
[C---:B------:R-:W-:Y:S01]  /*14b0*/  SEL R7, R13.reuse, R28, !P5 ;  /* 0x0000001c0d077207 */ /* 0x040fe20006800000 */
[----:B0-----:R-:W-:Y:S01]  /*14c0*/  IMAD R0, R10, c[0x0][0x190], RZ ;  /* 0x000064000a007a24 */ /* 0x001fe200078e02ff */
[----:B------:R-:W-:Y:S01]  /*14d0*/  SEL R17, R13, R17, !P5 ;  /* 0x000000110d117207 */ /* 0x000fe20006800000 */
[----:B------:R-:W-:Y:S01]  /*14e0*/  STL [R1+0x8], R11 ;  /* 0x0000080b01007387 */ /* 0x000fe20000100800 */
[----:B------:R-:W-:Y:S01]  /*14f0*/  IMAD R9, R9, c[0x0][0x190], RZ ;  /* 0x0000640009097a24 */ /* 0x000fe200078e02ff */
[C---:B------:R-:W-:Y:S01]  /*1500*/  SEL R6, R13.reuse, R6, !P5 ;  /* 0x000000060d067207 */ /* 0x040fe20006800000 */
[----:B------:R-:W-:Y:S01]  /*1510*/  IMAD R8, R8, c[0x0][0x190], RZ ;  /* 0x0000640008087a24 */ /* 0x000fe200078e02ff */
[----:B------:R0:W-:Y:S01]  /*1520*/  STL [R1+0x18], R0 ;  /* 0x0000180001007387 */ /* 0x0001e20000100800 */
[----:B------:R-:W-:Y:S01]  /*1530*/  SEL R5, R13, R12, !P5 ;  /* 0x0000000c0d057207 */ /* 0x000fe20006800000 */
[----:B------:R-:W-:Y:S01]  /*1540*/  IMAD R17, R17, c[0x0][0x190], RZ ;  /* 0x0000640011117a24 */ /* 0x000fe200078e02ff */
[C---:B------:R-:W-:Y:S01]  /*1550*/  SEL R4, R13.reuse, R4, !P5 ;  /* 0x000000040d047207 */ /* 0x040fe20006800000 */
[----:B------:R-:W-:Y:S01]  /*1560*/  STL [R1+0x2c], R9 ;  /* 0x00002c0901007387 */ /* 0x000fe20000100800 */
[----:B------:R-:W-:-:S02]  /*1570*/  SEL R16, R13, R16, !P5 ;  /* 0x000000100d107207 */ /* 0x000fc40006800000 */
[C---:B------:R-:W-:Y:S01]  /*1580*/  SEL R18, R13.reuse, R18, !P5 ;  /* 0x000000120d127207 */ /* 0x040fe20006800000 */
[----:B------:R-:W-:Y:S01]  /*1590*/  STL [R1+0x44], R8 ;  /* 0x0000440801007387 */ /* 0x000fe20000100800 */
[----:B------:R-:W-:Y:S01]  /*15a0*/  SEL R20, R13, R20, !P5 ;  /* 0x000000140d147207 */ /* 0x000fe20006800000 */
[----:B0-----:R-:W-:Y:S01]  /*15b0*/  IMAD R0, R7, c[0x0][0x190], RZ ;  /* 0x0000640007007a24 */ /* 0x001fe200078e02ff */
[C---:B------:R-:W-:Y:S01]  /*15c0*/  SEL R22, R13.reuse, R22, !P5 ;  /* 0x000000160d167207 */ /* 0x040fe20006800000 */
[----:B------:R-:W-:Y:S01]  /*15d0*/  IMAD R7, R6, c[0x0][0x190], RZ ;  /* 0x0000640006077a24 */ /* 0x000fe200078e02ff */
[----:B------:R-:W-:Y:S01]  /*15e0*/  SEL R26, R13, R26, !P5 ;  /* 0x0000001a0d1a7207 */ /* 0x000fe20006800000 */
[----:B------:R-:W-:Y:S01]  /*15f0*/  IMAD R6, R5, c[0x0][0x190], RZ ;  /* 0x0000640005067a24 */ /* 0x000fe200078e02ff */
[----:B------:R0:W-:Y:S01]  /*1600*/  STL [R1+0x40], R0 ;  /* 0x0000400001007387 */ /* 0x0001e20000100800 */
[----:B------:R-:W-:Y:S01]  /*1610*/  IMAD R16, R16, c[0x0][0x190], RZ ;  /* 0x0000640010107a24 */ /* 0x000fe200078e02ff */
[C---:B------:R-:W-:Y:S01]  /*1620*/  SEL R24, R13.reuse, R24, !P5 ;  /* 0x000000180d187207 */ /* 0x040fe20006800000 */
[----:B------:R-:W-:Y:S01]  /*1630*/  IMAD R18, R18, c[0x0][0x190], RZ ;  /* 0x0000640012127a24 */ /* 0x000fe200078e02ff */
[----:B------:R-:W-:Y:S01]  /*1640*/  STL [R1+0x3c], R7 ;  /* 0x00003c0701007387 */ /* 0x000fe20000100800 */
[----:B------:R-:W-:Y:S01]  /*1650*/  IMAD R20, R20, c[0x0][0x190], RZ ;  /* 0x0000640014147a24 */ /* 0x000fe200078e02ff */
[----:B------:R-:W-:Y:S01]  /*1660*/  SEL R27, R13, R27, !P5 ;  /* 0x0000001b0d1b7207 */ /* 0x000fe20006800000 */
[----:B------:R-:W-:Y:S01]  /*1670*/  IMAD R22, R22, c[0x0][0x190], RZ ;  /* 0x0000640016167a24 */ /* 0x000fe200078e02ff */
[----:B------:R1:W-:Y:S01]  /*1680*/  STL [R1+0x38], R6 ;  /* 0x0000380601007387 */ /* 0x0003e20000100800 */
[----:B------:R-:W-:Y:S01]  /*1690*/  IMAD R26, R26, c[0x0][0x190], RZ ;  /* 0x000064001a1a7a24 */ /* 0x000fe200078e02ff */
[----:B------:R-:W-:Y:S01]  /*16a0*/  LEA R2, P6, R3, c[0x0][0x168], 0x1 ;  /* 0x00005a0003027a11 */ /* 0x000fe200078c08ff */
[----:B0-----:R-:W-:-:S02]  /*16b0*/  IMAD R0, R4, c[0x0][0x190], RZ ;  /* 0x0000640004007a24 */ /* 0x001fc400078e02ff */
[----:B------:R-:W-:Y:S01]  /*16c0*/  IMAD.WIDE R4, R17, 0x2, R14 ;  /* 0x0000000211047825 */ /* 0x000fe200078e020e */
[----:B------:R-:W-:-:S03]  /*16d0*/  LEA.HI.X.SX32 R3, R3, c[0x0][0x16c], 0x1, P6 ;  /* 0x00005b0003037a11 */ /* 0x000fc600030f0eff */
[--C-:B------:R-:W-:Y:S01]  /*16e0*/  IMAD.WIDE R8, R18, 0x2, R14.reuse ;  /* 0x0000000212087825 */ /* 0x100fe200078e020e */
[----:B------:R0:W-:Y:S03]  /*16f0*/  STL [R1+0x780], R4 ;  /* 0x0007800401007387 */ /* 0x0001e60000100800 */
[----:B-1----:R-:W-:-:S04]  /*1700*/  IMAD.WIDE R6, R16, 0x2, R14 ;  /* 0x0000000210067825 */ /* 0x002fc800078e020e */
[--C-:B------:R-:W-:Y:S01]  /*1710*/  IMAD.WIDE R10, R20, 0x2, R14.reuse ;  /* 0x00000002140a7825 */ /* 0x100fe200078e020e */
[----:B0-----:R-:W2:Y:S03]  /*1720*/  LDL.LU R4, [R1+0x2c] ;  /* 0x00002c0001047983 */ /* 0x001ea60000300800 */
[----:B------:R-:W-:Y:S02]  /*1730*/  IMAD R27, R27, c[0x0][0x190], RZ ;  /* 0x000064001b1b7a24 */ /* 0x000fe400078e02ff */
[----:B------:R-:W-:Y:S01]  /*1740*/  IMAD R24, R24, c[0x0][0x190], RZ ;  /* 0x0000640018187a24 */ /* 0x000fe200078e02ff */
[----:B------:R0:W-:Y:S04]  /*1750*/  STL [R1+0x77c], R5 ;  /* 0x00077c0501007387 */ /* 0x0001e80000100800 */
[----:B0-----:R-:W3:Y:S04]  /*1760*/  LDL.LU R5, [R1+0x44] ;  /* 0x0000440001057983 */ /* 0x001ee80000300800 */
[----:B------:R0:W-:Y:S04]  /*1770*/  STL [R1+0x774], R6 ;  /* 0x0007740601007387 */ /* 0x0001e80000100800 */
[----:B0-----:R-:W4:Y:S04]  /*1780*/  LDL.LU R6, [R1+0x3c] ;  /* 0x00003c0001067983 */ /* 0x001f280000300800 */
[----:B------:R0:W-:Y:S04]  /*1790*/  STL [R1+0x770], R7 ;  /* 0x0007700701007387 */ /* 0x0001e80000100800 */
[----:B0-----:R-:W5:Y:S04]  /*17a0*/  LDL.LU R7, [R1+0x38] ;  /* 0x0000380001077983 */ /* 0x001f680000300800 */
[----:B------:R0:W-:Y:S04]  /*17b0*/  STL [R1+0x784], R8 ;  /* 0x0007840801007387 */ /* 0x0001e80000100800 */
[----:B0-----:R-:W2:Y:S04]  /*17c0*/  LDL.LU R8, [R1+0x18] ;  /* 0x0000180001087983 */ /* 0x001ea80000300800 */
[----:B------:R0:W-:Y:S04]  /*17d0*/  STL [R1+0x778], R9 ;  /* 0x0007780901007387 */ /* 0x0001e80000100800 */
[----:B0-----:R-:W2:Y:S04]  /*17e0*/  LDL.LU R9, [R1+0x40] ;  /* 0x0000400001097983 */ /* 0x001ea80000300800 */
[----:B------:R0:W-:Y:S04]  /*17f0*/  STL.64 [R1+0x788], R10 ;  /* 0x0007880a01007387 */ /* 0x0001e80000100a00 */
[----:B0-----:R-:W2:Y:S01]  /*1800*/  LDL.LU R11, [R1+0x8] ;  /* 0x00000800010b7983 */ /* 0x001ea20000300800 */
[----:B------:R-:W-:-:S05]  /*1810*/  IMAD.WIDE R12, R22, 0x2, R14 ;  /* 0x00000002160c7825 */ /* 0x000fca00078e020e */
[----:B------:R0:W-:Y:S02]  /*1820*/  STL.64 [R1+0x790], R12 ;  /* 0x0007900c01007387 */ /* 0x0001e40000100a00 */
[----:B0-----:R-:W-:-:S05]  /*1830*/  IMAD.WIDE R12, R26, 0x2, R14 ;  /* 0x000000021a0c7825 */ /* 0x001fca00078e020e */
[----:B------:R2:W-:Y:S02]  /*1840*/  STL.64 [R1+0x10], R12 ;  /* 0x0000100c01007387 */ /* 0x0005e40000100a00 */
[----:B--2---:R-:W-:-:S05]  /*1850*/  IMAD.WIDE R12, R11, 0x2, R14 ;  /* 0x000000020b0c7825 */ /* 0x004fca00078e020e */
[----:B------:R0:W-:Y:S02]  /*1860*/  STL.64 [R1+0x20], R12 ;  /* 0x0000200c01007387 */ /* 0x0001e40000100a00 */
[----:B0-----:R-:W-:-:S05]  /*1870*/  IMAD.WIDE R12, R27, 0x2, R14 ;  /* 0x000000021b0c7825 */ /* 0x001fca00078e020e */
[----:B------:R0:W-:Y:S02]  /*1880*/  STL.64 [R1+0x48], R12 ;  /* 0x0000480c01007387 */ /* 0x0001e40000100a00 */
[----:B0-----:R-:W-:-:S05]  /*1890*/  IMAD.WIDE R12, R8, 0x2, R14 ;  /* 0x00000002080c7825 */ /* 0x001fca00078e020e */
[----:B------:R0:W-:Y:S02]  /*18a0*/  STL.64 [R1+0x58], R12 ;  /* 0x0000580c01007387 */ /* 0x0001e40000100a00 */
[----:B0-----:R-:W-:-:S05]  /*18b0*/  IMAD.WIDE R12, R4, 0x2, R14 ;  /* 0x00000002040c7825 */ /* 0x001fca00078e020e */
[----:B------:R3:W-:Y:S02]  /*18c0*/  STL.64 [R1+0x68], R12 ;  /* 0x0000680c01007387 */ /* 0x0007e40000100a00 */
[----:B---3--:R-:W-:-:S05]  /*18d0*/  IMAD.WIDE R12, R5, 0x2, R14 ;  /* 0x00000002050c7825 */ /* 0x008fca00078e020e */
[----:B------:R0:W-:Y:S02]  /*18e0*/  STL.64 [R1+0x70], R12 ;  /* 0x0000700c01007387 */ /* 0x0001e40000100a00 */
[----:B0-----:R-:W-:-:S05]  /*18f0*/  IMAD.WIDE R12, R9, 0x2, R14 ;  /* 0x00000002090c7825 */ /* 0x001fca00078e020e */
[----:B------:R4:W-:Y:S02]  /*1900*/  STL.64 [R1+0x78], R12 ;  /* 0x0000780c01007387 */ /* 0x0009e40000100a00 */
[----:B----4-:R-:W-:-:S05]  /*1910*/  IMAD.WIDE R12, R6, 0x2, R14 ;  /* 0x00000002060c7825 */ /* 0x010fca00078e020e */
[----:B------:R5:W-:Y:S02]  /*1920*/  STL.64 [R1+0x88], R12 ;  /* 0x0000880c01007387 */ /* 0x000be40000100a00 */
[----:B-----5:R-:W-:-:S05]  /*1930*/  IMAD.WIDE R12, R7, 0x2, R14 ;  /* 0x00000002070c7825 */ /* 0x020fca00078e020e */
[----:B------:R0:W-:Y:S01]  /*1940*/  STL.64 [R1+0x90], R12 ;  /* 0x0000900c01007387 */ /* 0x0001e20000100a00 */
[----:B------:R-:W-:-:S04]  /*1950*/  IMAD.WIDE R10, R11, 0x2, R2 ;  /* 0x000000020b0a7825 */ /* 0x000fc800078e0202 */
[----:B0-----:R-:W-:-:S05]  /*1960*/  IMAD.WIDE R12, R0, 0x2, R14 ;  /* 0x00000002000c7825 */ /* 0x001fca00078e020e */
[----:B------:R0:W-:Y:S02]  /*1970*/  STL.64 [R1+0x98], R12 ;  /* 0x0000980c01007387 */ /* 0x0001e40000100a00 */
[----:B0-----:R-:W-:-:S04]  /*1980*/  IMAD.WIDE R12, R26, 0x2, R2 ;  /* 0x000000021a0c7825 */ /* 0x001fc800078e0202 */
[--C-:B------:R-:W-:Y:S01]  /*1990*/  IMAD.WIDE R26, R27, 0x2, R2.reuse ;  /* 0x000000021b1a7825 */ /* 0x100fe200078e0202 */
[----:B------:R0:W-:Y:S04]  /*19a0*/  STL.64 [R1], R12 ;  /* 0x0000000c01007387 */ /* 0x0001e80000100a00 */
[----:B0-----:R-:W2:Y:S04]  /*19b0*/  LDL.LU.64 R12, [R1+0x790] ;  /* 0x00079000010c7983 */ /* 0x001ea80000300a00 */
[----:B------:R0:W-:Y:S04]  /*19c0*/  STL.64 [R1+0x8], R10 ;  /* 0x0000080a01007387 */ /* 0x0001e80000100a00 */
[----:B0-----:R-:W3:Y:S04]  /*19d0*/  LDL.LU.64 R10, [R1+0x788] ;  /* 0x00078800010a7983 */ /* 0x001ee80000300a00 */
[----:B------:R0:W-:Y:S02]  /*19e0*/  STL.64 [R1+0x768], R26 ;  /* 0x0007681a01007387 */ /* 0x0001e40000100a00 */
[----:B0-----:R-:W-:-:S02]  /*19f0*/  IMAD.WIDE R26, R8, 0x2, R2 ;  /* 0x00000002081a7825 */ /* 0x001fc400078e0202 */
[----:B------:R-:W4:Y:S04]  /*1a00*/  LDL.LU R8, [R1+0x784] ;  /* 0x0007840001087983 */ /* 0x000f280000300800 */
[----:B------:R0:W-:Y:S02]  /*1a10*/  STL.64 [R1+0x18], R26 ;  /* 0x0000181a01007387 */ /* 0x0001e40000100a00 */
[--C-:B0-----:R-:W-:Y:S02]  /*1a20*/  IMAD.WIDE R26, R4, 0x2, R2.reuse ;  /* 0x00000002041a7825 */ /* 0x101fe400078e0202 */
[----:B------:R-:W5:Y:S04]  /*1a30*/  LDL.LU R4, [R1+0x780] ;  /* 0x0007800001047983 */ /* 0x000f680000300800 */
[----:B------:R0:W-:Y:S02]  /*1a40*/  STL.64 [R1+0x30], R26 ;  /* 0x0000301a01007387 */ /* 0x0001e40000100a00 */
[----:B0-----:R-:W-:-:S02]  /*1a50*/  IMAD.WIDE R26, R5, 0x2, R2 ;  /* 0x00000002051a7825 */ /* 0x001fc400078e0202 */
[----:B------:R-:W5:Y:S04]  /*1a60*/  LDL.LU R5, [R1+0x77c] ;  /* 0x00077c0001057983 */ /* 0x000f680000300800 */
[----:B------:R0:W-:Y:S02]  /*1a70*/  STL.64 [R1+0x50], R26 ;  /* 0x0000501a01007387 */ /* 0x0001e40000100a00 */
[--C-:B0-----:R-:W-:Y:S02]  /*1a80*/  IMAD.WIDE R26, R9, 0x2, R2.reuse ;  /* 0x00000002091a7825 */ /* 0x101fe400078e0202 */
[----:B------:R-:W4:Y:S04]  /*1a90*/  LDL.LU R9, [R1+0x778] ;  /* 0x0007780001097983 */ /* 0x000f280000300800 */
[----:B------:R0:W-:Y:S02]  /*1aa0*/  STL.64 [R1+0x40], R26 ;  /* 0x0000401a01007387 */ /* 0x0001e40000100a00 */
[----:B0-----:R-:W-:-:S02]  /*1ab0*/  IMAD.WIDE R26, R6, 0x2, R2 ;  /* 0x00000002061a7825 */ /* 0x001fc400078e0202 */
[----:B------:R-:W2:Y:S04]  /*1ac0*/  LDL.LU R6, [R1+0x774] ;  /* 0x0007740001067983 */ /* 0x000ea80000300800 */
[----:B------:R0:W-:Y:S02]  /*1ad0*/  STL.64 [R1+0x60], R26 ;  /* 0x0000601a01007387 */ /* 0x0001e40000100a00 */
[----:B0-----:R-:W-:Y:S02]  /*1ae0*/  IMAD.WIDE R26, R7, 0x2, R2 ;  /* 0x00000002071a7825 */ /* 0x001fe400078e0202 */
[----:B------:R-:W2:Y:S02]  /*1af0*/  LDL.LU R7, [R1+0x770] ;  /* 0x0007700001077983 */ /* 0x000ea40000300800 */
[----:B------:R-:W-:-:S04]  /*1b00*/  IMAD.WIDE R28, R24, 0x2, R14 ;  /* 0x00000002181c7825 */ /* 0x000fc800078e020e */
[----:B------:R-:W-:-:S04]  /*1b10*/  IMAD.WIDE R14, R17, 0x2, R2 ;  /* 0x00000002110e7825 */ /* 0x000fc800078e0202 */
[----:B------:R-:W-:-:S04]  /*1b20*/  IMAD.WIDE R16, R16, 0x2, R2 ;  /* 0x0000000210107825 */ /* 0x000fc800078e0202 */
[----:B------:R-:W-:-:S04]  /*1b30*/  IMAD.WIDE R18, R18, 0x2, R2 ;  /* 0x0000000212127825 */ /* 0x000fc800078e0202 */
[----:B------:R-:W-:-:S04]  /*1b40*/  IMAD.WIDE R20, R20, 0x2, R2 ;  /* 0x0000000214147825 */ /* 0x000fc800078e0202 */
[----:B------:R-:W-:-:S04]  /*1b50*/  IMAD.WIDE R22, R22, 0x2, R2 ;  /* 0x0000000216167825 */ /* 0x000fc800078e0202 */
[----:B------:R-:W-:-:S04]  /*1b60*/  IMAD.WIDE R24, R24, 0x2, R2 ;  /* 0x0000000218187825 */ /* 0x000fc800078e0202 */
[----:B------:R-:W-:-:S05]  /*1b70*/  IMAD.WIDE R2, R0, 0x2, R2 ;  /* 0x0000000200027825 */ /* 0x000fca00078e0202 */
[----:B------:R-:W-:Y:S04]  /*1b80*/  STL.64 [R1+0x758], R2 ;  /* 0x0007580201007387 */ /* 0x000fe80000100a00 */
[----:B------:R-:W-:Y:S04]  /*1b90*/  STL.64 [R1+0x38], R26 ;  /* 0x0000381a01007387 */ /* 0x000fe80000100a00 */
[----:B-----5:R-:W-:Y:S04]  /*1ba0*/  STL [R1+0x728], R4 ;  /* 0x0007280401007387 */ /* 0x020fe80000100800 */
[----:B------:R-:W-:Y:S04]  /*1bb0*/  STL [R1+0x720], R5 ;  /* 0x0007200501007387 */ /* 0x000fe80000100800 */
[----:B------:R-:W-:Y:S04]  /*1bc0*/  STL [R1+0x724], R14 ;  /* 0x0007240e01007387 */ /* 0x000fe80000100800 */
[----:B------:R-:W-:Y:S04]  /*1bd0*/  STL [R1+0x718], R15 ;  /* 0x0007180f01007387 */ /* 0x000fe80000100800 */
[----:B--2---:R-:W-:Y:S04]  /*1be0*/  STL [R1+0x71c], R6 ;  /* 0x00071c0601007387 */ /* 0x004fe80000100800 */
[----:B------:R0:W-:Y:S04]  /*1bf0*/  STL [R1+0x710], R7 ;  /* 0x0007100701007387 */ /* 0x0001e80000100800 */
[----:B0-----:R-:W2:Y:S04]  /*1c00*/  LDL.LU.64 R6, [R1] ;  /* 0x0000000001067983 */ /* 0x001ea80000300a00 */
[----:B------:R-:W-:Y:S04]  /*1c10*/  STL [R1+0x714], R16 ;  /* 0x0007141001007387 */ /* 0x000fe80000100800 */
[----:B------:R0:W-:Y:S04]  /*1c20*/  STL [R1+0x708], R17 ;  /* 0x0007081101007387 */ /* 0x0001e80000100800 */
[----:B0-----:R-:W5:Y:S04]  /*1c30*/  LDL.LU.64 R16, [R1+0x10] ;  /* 0x0000100001107983 */ /* 0x001f680000300a00 */
[----:B----4-:R-:W-:Y:S04]  /*1c40*/  STL [R1+0x70c], R8 ;  /* 0x00070c0801007387 */ /* 0x010fe80000100800 */
[----:B------:R-:W4:Y:S04]  /*1c50*/  LDL.LU.64 R14, [R1+0x20] ;  /* 0x00002000010e7983 */ /* 0x000f280000300a00 */
[----:B------:R-:W-:Y:S04]  /*1c60*/  STL [R1+0x700], R9 ;  /* 0x0007000901007387 */ /* 0x000fe80000100800 */
[----:B------:R-:W-:Y:S04]  /*1c70*/  STL [R1+0x704], R18 ;  /* 0x0007041201007387 */ /* 0x000fe80000100800 */
[----:B------:R-:W-:Y:S04]  /*1c80*/  STL [R1+0x6f8], R19 ;  /* 0x0006f81301007387 */ /* 0x000fe80000100800 */
[----:B------:R-:W4:Y:S04]  /*1c90*/  LDL.LU.64 R26, [R1+0x8] ;  /* 0x00000800011a7983 */ /* 0x000f280000300a00 */
[----:B---3--:R-:W-:Y:S04]  /*1ca0*/  STL [R1+0x6fc], R10 ;  /* 0x0006fc0a01007387 */ /* 0x008fe80000100800 */
[----:B------:R-:W-:Y:S04]  /*1cb0*/  STL [R1+0x6f0], R11 ;  /* 0x0006f00b01007387 */ /* 0x000fe80000100800 */
[----:B------:R-:W3:Y:S04]  /*1cc0*/  LDL.LU.64 R4, [R1+0x48] ;  /* 0x0000480001047983 */ /* 0x000ee80000300a00 */
[----:B------:R-:W-:Y:S04]  /*1cd0*/  STL [R1+0x6f4], R20 ;  /* 0x0006f41401007387 */ /* 0x000fe80000100800 */
[----:B------:R-:W-:Y:S04]  /*1ce0*/  STL [R1+0x6e8], R21 ;  /* 0x0006e81501007387 */ /* 0x000fe80000100800 */
[----:B------:R-:W-:Y:S04]  /*1cf0*/  STL [R1+0x6ec], R12 ;  /* 0x0006ec0c01007387 */ /* 0x000fe80000100800 */
[----:B------:R-:W-:Y:S04]  /*1d00*/  STL [R1+0x6e0], R13 ;  /* 0x0006e00d01007387 */ /* 0x000fe80000100800 */
[----:B------:R-:W-:Y:S04]  /*1d10*/  STL [R1+0x6e4], R22 ;  /* 0x0006e41601007387 */ /* 0x000fe80000100800 */
[----:B------:R-:W3:Y:S04]  /*1d20*/  LDL.LU.64 R2, [R1+0x58] ;  /* 0x0000580001027983 */ /* 0x000ee80000300a00 */
[----:B------:R-:W-:Y:S04]  /*1d30*/  STL [R1+0x6d0], R23 ;  /* 0x0006d01701007387 */ /* 0x000fe80000100800 */
[----:B------:R-:W-:Y:S04]  /*1d40*/  STL [R1+0x6d8], R28 ;  /* 0x0006d81c01007387 */ /* 0x000fe80000100800 */
[----:B------:R0:W-:Y:S04]  /*1d50*/  STL [R1+0x6d4], R29 ;  /* 0x0006d41d01007387 */ /* 0x0001e80000100800 */
[----:B0-----:R-:W3:Y:S04]  /*1d60*/  LDL.LU.64 R28, [R1+0x30] ;  /* 0x00003000011c7983 */ /* 0x001ee80000300a00 */
[----:B------:R-:W-:Y:S04]  /*1d70*/  STL [R1+0x6dc], R24 ;  /* 0x0006dc1801007387 */ /* 0x000fe80000100800 */
[----:B------:R-:W3:Y:S04]  /*1d80*/  LDL.LU.64 R22, [R1+0x70] ;  /* 0x0000700001167983 */ /* 0x000ee80000300a00 */
[----:B------:R0:W-:Y:S04]  /*1d90*/  STL [R1+0x62c], R25 ;  /* 0x00062c1901007387 */ /* 0x0001e80000100800 */
[----:B0-----:R-:W3:Y:S04]  /*1da0*/  LDL.LU.64 R24, [R1+0x68] ;  /* 0x0000680001187983 */ /* 0x001ee80000300a00 */
[----:B------:R-:W3:Y:S01]  /*1db0*/  LDL.LU.64 R12, [R1+0x50] ;  /* 0x00005000010c7983 */ /* 0x000ee20000300a00 */
[----:B-----5:R-:W-:-:S03]  /*1dc0*/  IMAD.MOV.U32 R0, RZ, RZ, R17 ;  /* 0x000000ffff007224 */ /* 0x020fc600078e0011 */
[----:B------:R-:W-:Y:S04]  /*1dd0*/  STL [R1+0x634], R16 ;  /* 0x0006341001007387 */ /* 0x000fe80000100800 */
[----:B------:R-:W5:Y:S04]  /*1de0*/  LDL.LU.64 R20, [R1+0x78] ;  /* 0x0000780001147983 */ /* 0x000f680000300a00 */
[----:B------:R-:W5:Y:S04]  /*1df0*/  LDL.LU.64 R10, [R1+0x40] ;  /* 0x00004000010a7983 */ /* 0x000f680000300a00 */
[----:B------:R0:W-:Y:S04]  /*1e00*/  STL [R1+0x630], R0 ;  /* 0x0006300001007387 */ /* 0x0001e80000100800 */
[----:B--2---:R-:W-:Y:S04]  /*1e10*/  STL [R1+0x63c], R6 ;  /* 0x00063c0601007387 */ /* 0x004fe80000100800 */
[----:B------:R-:W2:Y:S01]  /*1e20*/  LDL.LU.64 R18, [R1+0x88] ;  /* 0x0000880001127983 */ /* 0x000ea20000300a00 */
[----:B0-----:R-:W-:-:S03]  /*1e30*/  IMAD.MOV.U32 R0, RZ, RZ, R7 ;  /* 0x000000ffff007224 */ /* 0x001fc600078e0007 */
[----:B------:R-:W2:Y:S04]  /*1e40*/  LDL.LU.64 R8, [R1+0x60] ;  /* 0x0000600001087983 */ /* 0x000ea80000300a00 */
[----:B------:R0:W-:Y:S04]  /*1e50*/  STL [R1+0x638], R0 ;  /* 0x0006380001007387 */ /* 0x0001e80000100800 */
[----:B----4-:R1:W-:Y:S04]  /*1e60*/  STL [R1+0x644], R14 ;  /* 0x0006440e01007387 */ /* 0x0103e80000100800 */
[----:B------:R-:W4:Y:S01]  /*1e70*/  LDL.LU.64 R16, [R1+0x90] ;  /* 0x0000900001107983 */ /* 0x000f220000300a00 */
[----:B0-----:R-:W-:-:S03]  /*1e80*/  IMAD.MOV.U32 R0, RZ, RZ, R15 ;  /* 0x000000ffff007224 */ /* 0x001fc600078e000f */
[----:B------:R-:W2:Y:S04]  /*1e90*/  LDL.LU.64 R6, [R1+0x38] ;  /* 0x0000380001067983 */ /* 0x000ea80000300a00 */
[----:B------:R0:W-:Y:S04]  /*1ea0*/  STL [R1+0x640], R0 ;  /* 0x0006400001007387 */ /* 0x0001e80000100800 */
[----:B------:R0:W-:Y:S04]  /*1eb0*/  STL [R1+0x64c], R26 ;  /* 0x00064c1a01007387 */ /* 0x0001e80000100800 */
[----:B-1----:R-:W2:Y:S01]  /*1ec0*/  LDL.LU.64 R14, [R1+0x98] ;  /* 0x00009800010e7983 */ /* 0x002ea20000300a00 */
[----:B0-----:R-:W-:-:S03]  /*1ed0*/  IMAD.MOV.U32 R0, RZ, RZ, R27 ;  /* 0x000000ffff007224 */ /* 0x001fc600078e001b */
[----:B------:R-:W2:Y:S04]  /*1ee0*/  LDL.LU.64 R26, [R1+0x768] ;  /* 0x00076800011a7983 */ /* 0x000ea80000300a00 */
[----:B------:R0:W-:Y:S04]  /*1ef0*/  STL [R1+0x648], R0 ;  /* 0x0006480001007387 */ /* 0x0001e80000100800 */
[----:B0-----:R-:W4:Y:S04]  /*1f00*/  LDL.LU R0, [R1+0x760] ;  /* 0x0007600001007983 */ /* 0x001f280000300800 */
[----:B---3--:R0:W-:Y:S02]  /*1f10*/  STL [R1+0x654], R4 ;  /* 0x0006540401007387 */ /* 0x0081e40000100800 */
[----:B0-----:R-:W-:-:S02]  /*1f20*/  IMAD.MOV.U32 R4, RZ, RZ, R5 ;  /* 0x000000ffff047224 */ /* 0x001fc400078e0005 */
[----:B--2---:R-:W-:Y:S04]  /*1f30*/  STL [R1+0x65c], R26 ;  /* 0x00065c1a01007387 */ /* 0x004fe80000100800 */
[----:B------:R-:W-:Y:S04]  /*1f40*/  STL [R1+0x650], R4 ;  /* 0x0006500401007387 */ /* 0x000fe80000100800 */
[----:B------:R0:W-:Y:S04]  /*1f50*/  STL [R1+0x658], R27 ;  /* 0x0006581b01007387 */ /* 0x0001e80000100800 */
[----:B0-----:R-:W2:Y:S04]  /*1f60*/  LDL.LU.64 R26, [R1+0x18] ;  /* 0x00001800011a7983 */ /* 0x001ea80000300a00 */
[----:B------:R-:W3:Y:S01]  /*1f70*/  LDL R5, [R1+0x74c] ;  /* 0x00074c0001057983 */ /* 0x000ee20000100800 */
[----:B------:R-:W-:-:S03]  /*1f80*/  IMAD.MOV.U32 R4, RZ, RZ, R3 ;  /* 0x000000ffff047224 */ /* 0x000fc600078e0003 */
[----:B------:R0:W-:Y:S04]  /*1f90*/  STL [R1+0x664], R2 ;  /* 0x0006640201007387 */ /* 0x0001e80000100800 */
[----:B0-----:R-:W3:Y:S01]  /*1fa0*/  LDL.LU.64 R2, [R1+0x758] ;  /* 0x0007580001027983 */ /* 0x001ee20000300a00 */
[----:B------:R-:W-:-:S03]  /*1fb0*/  ISETP.NE.AND P0, PT, RZ, c[0x0][0x178], PT ;  /* 0x00005e00ff007a0c */ /* 0x000fc60003f05270 */
[----:B--2---:R-:W-:Y:S04]  /*1fc0*/  STL [R1+0x66c], R26 ;  /* 0x00066c1a01007387 */ /* 0x004fe80000100800 */
[----:B------:R0:W-:Y:S04]  /*1fd0*/  STL [R1+0x660], R4 ;  /* 0x0006600401007387 */ /* 0x0001e80000100800 */
[----:B------:R-:W-:Y:S01]  /*1fe0*/  STL [R1+0x674], R24 ;  /* 0x0006741801007387 */ /* 0x000fe20000100800 */
[----:B0-----:R-:W-:-:S05]  /*1ff0*/  IMAD.MOV.U32 R4, RZ, RZ, R27 ;  /* 0x000000ffff047224 */ /* 0x001fca00078e001b */
        /* <DEDUP_REMOVED lines=10> */
[----:B-----5:R-:W-:Y:S01]  /*20a0*/  STL [R1+0x694], R20 ;  /* 0x0006941401007387 */ /* 0x020fe20000100800 */
        /* <DEDUP_REMOVED lines=11> */
[----:B----4-:R-:W-:Y:S01]  /*2160*/  STL [R1+0x6b4], R16 ;  /* 0x0006b41001007387 */ /* 0x010fe20000100800 */
[----:B0-----:R-:W-:-:S05]  /*2170*/  IMAD.MOV.U32 R4, RZ, RZ, R9 ;  /* 0x000000ffff047224 */ /* 0x001fca00078e0009 */
[----:B------:R0:W-:Y:S01]  /*2180*/  STL [R1+0x6a8], R4 ;  /* 0x0006a80401007387 */ /* 0x0001e20000100800 */
[----:B---3--:R-:W-:-:S03]  /*2190*/  ISETP.GE.AND P1, PT, R5, RZ, PT ;  /* 0x000000ff0500720c */ /* 0x008fc60003f26270 */
[----:B------:R-:W-:Y:S01]  /*21a0*/  STL [R1+0x6bc], R6 ;  /* 0x0006bc0601007387 */ /* 0x000fe20000100800 */
[----:B0-----:R-:W-:-:S05]  /*21b0*/  IMAD.MOV.U32 R4, RZ, RZ, R17 ;  /* 0x000000ffff047224 */ /* 0x001fca00078e0011 */
[----:B------:R0:W-:Y:S04]  /*21c0*/  STL [R1+0x6b0], R4 ;  /* 0x0006b00401007387 */ /* 0x0001e80000100800 */
[----:B------:R-:W-:Y:S01]  /*21d0*/  STL [R1+0x6c4], R14 ;  /* 0x0006c40e01007387 */ /* 0x000fe20000100800 */
[----:B0-----:R-:W-:-:S05]  /*21e0*/  IMAD.MOV.U32 R4, RZ, RZ, R7 ;  /* 0x000000ffff047224 */ /* 0x001fca00078e0007 */
[----:B------:R0:W-:Y:S01]  /*21f0*/  STL [R1+0x6b8], R4 ;  /* 0x0006b80401007387 */ /* 0x0001e20000100800 */
[----:B------:R-:W-:Y:S01]  /*2200*/  @!P1 IMAD.MOV R0, RZ, RZ, -R0 ;  /* 0x000000ffff009224 */ /* 0x000fe200078e0a00 */
[----:B------:R-:W-:Y:S01]  /*2210*/  @!P0 LOP3.LUT R0, RZ, c[0x0][0x178], RZ, 0x33, !PT ;  /* 0x00005e00ff008a12 */ /* 0x000fe200078e33ff */
[----:B0-----:R-:W-:-:S05]  /*2220*/  IMAD.MOV.U32 R4, RZ, RZ, R15 ;  /* 0x000000ffff047224 */ /* 0x001fca00078e000f */
[----:B------:R-:W-:Y:S04]  /*2230*/  STL [R1+0x6c0], R4 ;  /* 0x0006c00401007387 */ /* 0x000fe80000100800 */
[----:B------:R-:W-:Y:S04]  /*2240*/  STL [R1+0x6cc], R2 ;  /* 0x0006cc0201007387 */ /* 0x000fe80000100800 */
[----:B------:R0:W-:Y:S02]  /*2250*/  STL [R1+0x6c8], R3 ;  /* 0x0006c80301007387 */ /* 0x0001e40000100800 */
[----:B0-----:R-:W-:-:S02]  /*2260*/  IMAD.MOV.U32 R3, RZ, RZ, c[0x0][0x188] ;  /* 0x00006200ff037624 */ /* 0x001fc400078e00ff */
[----:B------:R-:W-:Y:S02]  /*2270*/  IMAD R2, R0, c[0x0][0x184], RZ ;  /* 0x0000610000027a24 */ /* 0x000fe400078e02ff */
[----:B------:R-:W-:-:S03]  /*2280*/  IMAD.SHL.U32 R29, R3, 0x80, RZ ;  /* 0x00000080031d7824 */ /* 0x000fc600078e00ff */
[----:B------:R-:W-:Y:S02]  /*2290*/  LEA R28, P0, R2, c[0x0][0x160], 0x1 ;  /* 0x00005800021c7a11 */ /* 0x000fe400078008ff */
[----:B------:R-:W-:Y:S01]  /*22a0*/  SHF.R.S32.HI R0, RZ, 0x1f, R29 ;  /* 0x0000001fff007819 */ /* 0x000fe2000001141d */
[----:B------:R-:W-:Y:S03]  /*22b0*/  STL [R1+0x230], RZ ;  /* 0x000230ff01007387 */ /* 0x000fe60000100800 */
[----:B------:R-:W-:Y:S01]  /*22c0*/  SHF.L.U64.HI R0, R29, 0x1, R0 ;  /* 0x000000011d007819 */ /* 0x000fe20000010200 */
[----:B------:R0:W-:Y:S04]  /*22d0*/  STL [R1+0x88], R28 ;  /* 0x0000881c01007387 */ /* 0x0001e80000100800 */
[----:B------:R-:W2:Y:S01]  /*22e0*/  LDL R29, [R1+0x88] ;  /* 0x00008800011d7983 */ /* 0x000ea20000100800 */
[----:B------:R-:W-:-:S02]  /*22f0*/  IMAD R8, R3, 0xfe, RZ ;  /* 0x000000fe03087824 */ /* 0x000fc400078e02ff */
[C---:B------:R-:W-:Y:S01]  /*2300*/  IMAD R10, R3.reuse, 0xfa, RZ ;  /* 0x000000fa030a7824 */ /* 0x040fe200078e02ff */
[----:B0-----:R-:W-:Y:S01]  /*2310*/  LEA.HI.X.SX32 R28, R2, c[0x0][0x164], 0x1, P0 ;  /* 0x00005900021c7a11 */ /* 0x001fe200000f0eff */
[C---:B------:R-:W-:Y:S02]  /*2320*/  IMAD R12, R3.reuse, 0xf6, RZ ;  /* 0x000000f6030c7824 */ /* 0x040fe400078e02ff */
[C---:B------:R-:W-:Y:S02]  /*2330*/  IMAD R14, R3.reuse, 0xf2, RZ ;  /* 0x000000f2030e7824 */ /* 0x040fe400078e02ff */
[C---:B------:R-:W-:Y:S02]  /*2340*/  IMAD R16, R3.reuse, 0xee, RZ ;  /* 0x000000ee03107824 */ /* 0x040fe400078e02ff */
[C---:B------:R-:W-:Y:S02]  /*2350*/  IMAD R18, R3.reuse, 0xea, RZ ;  /* 0x000000ea03127824 */ /* 0x040fe400078e02ff */
[----:B------:R-:W-:-:S02]  /*2360*/  IMAD R20, R3, 0xe6, RZ ;  /* 0x000000e603147824 */ /* 0x000fc400078e02ff */
[C---:B------:R-:W-:Y:S02]  /*2370*/  IMAD R23, R3.reuse, 0x7f, RZ ;  /* 0x0000007f03177824 */ /* 0x040fe400078e02ff */
        /* <DEDUP_REMOVED lines=8> */
[----:B------:R-:W-:Y:S01]  /*2400*/  IMAD R13, R3, 0x66, RZ ;  /* 0x00000066030d7824 */ /* 0x000fe200078e02ff */
[-C--:B--2---:R-:W-:Y:S02]  /*2410*/  IADD3 R2, P2, R8, R29.reuse, RZ ;  /* 0x0000001d08027210 */ /* 0x084fe40007f5e0ff */
[----:B------:R-:W-:-:S03]  /*2420*/  IADD3 R8, P4, R10, R29, RZ ;  /* 0x0000001d0a087210 */ /* 0x000fc60007f9e0ff */
[----:B------:R0:W-:Y:S01]  /*2430*/  STL [R1+0x238], R2 ;  /* 0x0002380201007387 */ /* 0x0001e20000100800 */
[----:B------:R-:W-:-:S03]  /*2440*/  IADD3 R10, P6, R14, R29, RZ ;  /* 0x0000001d0e0a7210 */ /* 0x000fc60007fde0ff */
[----:B------:R-:W-:Y:S01]  /*2450*/  STL [R1+0x84], R28 ;  /* 0x0000841c01007387 */ /* 0x000fe20000100800 */
[----:B0-----:R-:W-:-:S03]  /*2460*/  IADD3 R2, P5, R12, R29, RZ ;  /* 0x0000001d0c027210 */ /* 0x001fc60007fbe0ff */
[----:B------:R0:W-:Y:S04]  /*2470*/  STL [R1+0x248], R8 ;  /* 0x0002480801007387 */ /* 0x0001e80000100800 */
[----:B------:R1:W-:Y:S04]  /*2480*/  STL [R1+0x258], R2 ;  /* 0x0002580201007387 */ /* 0x0003e80000100800 */
[----:B------:R2:W-:Y:S01]  /*2490*/  STL [R1+0x268], R10 ;  /* 0x0002680a01007387 */ /* 0x0005e20000100800 */
[-C--:B0-----:R-:W-:Y:S02]  /*24a0*/  IADD3 R8, P0, R16, R29.reuse, RZ ;  /* 0x0000001d10087210 */ /* 0x081fe40007f1e0ff */
[----:B-1----:R-:W-:-:S03]  /*24b0*/  IADD3 R2, P3, R18, R29, RZ ;  /* 0x0000001d12027210 */ /* 0x002fc60007f7e0ff */
[----:B------:R0:W-:Y:S01]  /*24c0*/  STL [R1+0x278], R8 ;  /* 0x0002780801007387 */ /* 0x0001e20000100800 */
[----:B--2---:R-:W-:-:S03]  /*24d0*/  IADD3 R10, P1, R20, R29, RZ ;  /* 0x0000001d140a7210 */ /* 0x004fc60007f3e0ff */
[----:B------:R1:W-:Y:S04]  /*24e0*/  STL [R1+0x288], R2 ;  /* 0x0002880201007387 */ /* 0x0003e80000100800 */
[----:B------:R2:W-:Y:S01]  /*24f0*/  STL [R1+0x298], R10 ;  /* 0x0002980a01007387 */ /* 0x0005e20000100800 */
[-C--:B0-----:R-:W-:Y:S02]  /*2500*/  LEA.HI.X.SX32 R8, R23, R28.reuse, 0x1, P2 ;  /* 0x0000001c17087211 */ /* 0x081fe400010f0eff */
[----:B------:R-:W-:Y:S01]  /*2510*/  IADD3 R12, P2, R24, R29, RZ ;  /* 0x0000001d180c7210 */ /* 0x000fe20007f5e0ff */
[----:B-1----:R-:W-:Y:S02]  /*2520*/  IMAD R2, R3, 0xde, RZ ;  /* 0x000000de03027824 */ /* 0x002fe400078e02ff */
[----:B------:R0:W-:Y:S01]  /*2530*/  STL [R1+0x234], R8 ;  /* 0x0002340801007387 */ /* 0x0001e20000100800 */
[----:B--2---:R-:W-:-:S03]  /*2540*/  LEA.HI.X.SX32 R10, R27, R28, 0x1, P4 ;  /* 0x0000001c1b0a7211 */ /* 0x004fc600020f0eff */
[----:B------:R1:W-:Y:S04]  /*2550*/  STL [R1+0x2a8], R12 ;  /* 0x0002a80c01007387 */ /* 0x0003e80000100800 */
[----:B------:R2:W-:Y:S01]  /*2560*/  STL [R1+0x244], R10 ;  /* 0x0002440a01007387 */ /* 0x0005e20000100800 */
[C---:B0-----:R-:W-:Y:S01]  /*2570*/  IMAD R8, R3.reuse, 0x7b, RZ ;  /* 0x0000007b03087824 */ /* 0x041fe200078e02ff */
[----:B-1----:R-:W-:Y:S01]  /*2580*/  IADD3 R12, P4, R2, R29, RZ ;  /* 0x0000001d020c7210 */ /* 0x002fe20007f9e0ff */
[C---:B------:R-:W-:Y:S02]  /*2590*/  IMAD R2, R3.reuse, 0x79, RZ ;  /* 0x0000007903027824 */ /* 0x040fe400078e02ff */
[C---:B--2---:R-:W-:Y:S02]  /*25a0*/  IMAD R10, R3.reuse, 0xda, RZ ;  /* 0x000000da030a7824 */ /* 0x044fe400078e02ff */
[----:B------:R0:W-:Y:S01]  /*25b0*/  STL [R1+0x2b8], R12 ;  /* 0x0002b80c01007387 */ /* 0x0001e20000100800 */
[----:B------:R-:W-:Y:S01]  /*25c0*/  LEA.HI.X.SX32 R14, R8, R28, 0x1, P5 ;  /* 0x0000001c080e7211 */ /* 0x000fe200028f0eff */
[----:B------:R-:W-:-:S04]  /*25d0*/  IMAD R8, R3, 0xd6, RZ ;  /* 0x000000d603087824 */ /* 0x000fc800078e02ff */
[----:B------:R1:W-:Y:S01]  /*25e0*/  STL [R1+0x254], R14 ;  /* 0x0002540e01007387 */ /* 0x0003e20000100800 */
[----:B0-----:R-:W-:Y:S02]  /*25f0*/  IADD3 R12, P5, R10, R29, RZ ;  /* 0x0000001d0a0c7210 */ /* 0x001fe40007fbe0ff */
[-C--:B------:R-:W-:Y:S01]  /*2600*/  LEA.HI.X.SX32 R10, R2, R28.reuse, 0x1, P6 ;  /* 0x0000001c020a7211 */ /* 0x080fe200030f0eff */
[----:B------:R-:W-:Y:S02]  /*2610*/  IMAD R2, R3, 0x77, RZ ;  /* 0x0000007703027824 */ /* 0x000fe400078e02ff */
[----:B------:R0:W-:Y:S04]  /*2620*/  STL [R1+0x2c8], R12 ;  /* 0x0002c80c01007387 */ /* 0x0001e80000100800 */
[----:B------:R2:W-:Y:S01]  /*2630*/  STL [R1+0x264], R10 ;  /* 0x0002640a01007387 */ /* 0x0005e20000100800 */
[----:B-1----:R-:W-:-:S02]  /*2640*/  LEA.HI.X.SX32 R14, R2, R28, 0x1, P0 ;  /* 0x0000001c020e7211 */ /* 0x002fc400000f0eff */
[----:B0-----:R-:W-:Y:S01]  /*2650*/  IADD3 R12, P6, R8, R29, RZ ;  /* 0x0000001d080c7210 */ /* 0x001fe20007fde0ff */
[C---:B------:R-:W-:Y:S02]  /*2660*/  IMAD R8, R3.reuse, 0x75, RZ ;  /* 0x0000007503087824 */ /* 0x040fe400078e02ff */
[C---:B--2---:R-:W-:Y:S02]  /*2670*/  IMAD R10, R3.reuse, 0xd2, RZ ;  /* 0x000000d2030a7824 */ /* 0x044fe400078e02ff */
[----:B------:R0:W-:Y:S01]  /*2680*/  STL [R1+0x2d8], R12 ;  /* 0x0002d80c01007387 */ /* 0x0001e20000100800 */
[----:B------:R-:W-:-:S03]  /*2690*/  IMAD R2, R3, 0xce, RZ ;  /* 0x000000ce03027824 */ /* 0x000fc600078e02ff */
        /* <DEDUP_REMOVED lines=139> */
[-C--:B0-----:R-:W-:Y:S01]  /*2f50*/  IADD3 R12, P1, R8, R29.reuse, RZ ;  /* 0x0000001d080c7210 */ /* 0x081fe20007f3e0ff */
[C---:B------:R-:W-:Y:S02]  /*2f60*/  IMAD R8, R3.reuse, 0x45, RZ ;  /* 0x0000004503087824 */ /* 0x040fe400078e02ff */
[C---:B--2---:R-:W-:Y:S02]  /*2f70*/  IMAD R10, R3.reuse, 0xe4, RZ ;  /* 0x000000e4030a7824 */ /* 0x044fe400078e02ff */
[----:B------:R0:W-:Y:S01]  /*2f80*/  STL [R1+0x280], R12 ;  /* 0x0002800c01007387 */ /* 0x0001e20000100800 */
[C---:B------:R-:W-:Y:S01]  /*2f90*/  IMAD R2, R3.reuse, 0xdc, RZ ;  /* 0x000000dc03027824 */ /* 0x040fe200078e02ff */
[----:B------:R-:W-:Y:S02]  /*2fa0*/  LEA.HI.X.SX32 R8, R8, R28, 0x1, P4 ;  /* 0x0000001c08087211 */ /* 0x000fe400020f0eff */
[----:B------:R1:W-:Y:S01]  /*2fb0*/  STL [R1+0x3f4], R14 ;  /* 0x0003f40e01007387 */ /* 0x0003e20000100800 */
[----:B0-----:R-:W-:Y:S01]  /*2fc0*/  IADD3 R12, P2, R10, R29, RZ ;  /* 0x0000001d0a0c7210 */ /* 0x001fe20007f5e0ff */
[----:B------:R-:W-:-:S04]  /*2fd0*/  IMAD R10, R3, 0x43, RZ ;  /* 0x00000043030a7824 */ /* 0x000fc800078e02ff */
[----:B------:R0:W-:Y:S01]  /*2fe0*/  STL [R1+0x2a0], R12 ;  /* 0x0002a00c01007387 */ /* 0x0001e20000100800 */
[----:B------:R-:W-:-:S03]  /*2ff0*/  LEA.HI.X.SX32 R10, R10, R28, 0x1, P5 ;  /* 0x0000001c0a0a7211 */ /* 0x000fc600028f0eff */
[----:B------:R2:W-:Y:S01]  /*3000*/  STL [R1+0x404], R8 ;  /* 0x0004040801007387 */ /* 0x0005e20000100800 */
[-C--:B-1----:R-:W-:Y:S02]  /*3010*/  IADD3 R14, P5, R4, R29.reuse, RZ ;  /* 0x0000001d040e7210 */ /* 0x082fe40007fbe0ff */
[----:B0-----:R-:W-:Y:S01]  /*3020*/  IADD3 R12, P4, R2, R29, RZ ;  /* 0x0000001d020c7210 */ /* 0x001fe20007f9e0ff */
[C---:B------:R-:W-:Y:S02]  /*3030*/  IMAD R2, R3.reuse, 0xd4, RZ ;  /* 0x000000d403027824 */ /* 0x040fe400078e02ff */
[----:B--2---:R-:W-:Y:S02]  /*3040*/  IMAD R8, R3, 0x41, RZ ;  /* 0x0000004103087824 */ /* 0x004fe400078e02ff */
[----:B------:R0:W-:Y:S01]  /*3050*/  STL [R1+0x2c0], R12 ;  /* 0x0002c00c01007387 */ /* 0x0001e20000100800 */
[----:B------:R-:W-:-:S03]  /*3060*/  LEA.HI.X.SX32 R4, R4, R28, 0x1, P0 ;  /* 0x0000001c04047211 */ /* 0x000fc600000f0eff */
[----:B------:R1:W-:Y:S01]  /*3070*/  STL [R1+0x414], R10 ;  /* 0x0004140a01007387 */ /* 0x0003e20000100800 */
[----:B0-----:R-:W-:Y:S01]  /*3080*/  LEA.HI.X.SX32 R12, R8, R28, 0x1, P6 ;  /* 0x0000001c080c7211 */ /* 0x001fe200030f0eff */
[C---:B------:R-:W-:Y:S01]  /*3090*/  IMAD R8, R3.reuse, 0x3f, RZ ;  /* 0x0000003f03087824 */ /* 0x040fe200078e02ff */
[-C--:B-1----:R-:W-:Y:S01]  /*30a0*/  IADD3 R10, P6, R2, R29.reuse, RZ ;  /* 0x0000001d020a7210 */ /* 0x082fe20007fde0ff */
[----:B------:R-:W-:Y:S01]  /*30b0*/  IMAD R2, R3, 0xcc, RZ ;  /* 0x000000cc03027824 */ /* 0x000fe200078e02ff */
[----:B------:R-:W-:Y:S04]  /*30c0*/  STL [R1+0x438], R14 ;  /* 0x0004380e01007387 */ /* 0x000fe80000100800 */
[----:B------:R0:W-:Y:S04]  /*30d0*/  STL [R1+0x424], R12 ;  /* 0x0004240c01007387 */ /* 0x0001e80000100800 */
[----:B------:R1:W-:Y:S04]  /*30e0*/  STL [R1+0x2e0], R10 ;  /* 0x0002e00a01007387 */ /* 0x0003e80000100800 */
[----:B------:R2:W-:Y:S01]  /*30f0*/  STL [R1+0x23c], R4 ;  /* 0x00023c0401007387 */ /* 0x0005e20000100800 */
[----:B0-----:R-:W-:-:S02]  /*3100*/  IADD3 R12, P0, R5, R29, RZ ;  /* 0x0000001d050c7210 */ /* 0x001fc40007f1e0ff */
[----:B-1----:R-:W-:-:S03]  /*3110*/  LEA.HI.X.SX32 R10, R8, R28, 0x1, P5 ;  /* 0x0000001c080a7211 */ /* 0x002fc600028f0eff */
[----:B------:R-:W-:Y:S01]  /*3120*/  STL [R1+0x448], R12 ;  /* 0x0004480c01007387 */ /* 0x000fe20000100800 */
[----:B--2---:R-:W-:-:S03]  /*3130*/  IADD3 R4, P5, R2, R29, RZ ;  /* 0x0000001d02047210 */ /* 0x004fc60007fbe0ff */
[----:B------:R-:W-:Y:S01]  /*3140*/  STL [R1+0x434], R10 ;  /* 0x0004340a01007387 */ /* 0x000fe20000100800 */
[----:B------:R-:W-:-:S03]  /*3150*/  IMAD R8, R3, 0x3d, RZ ;  /* 0x0000003d03087824 */ /* 0x000fc600078e02ff */
[----:B------:R0:W-:Y:S01]  /*3160*/  STL [R1+0x300], R4 ;  /* 0x0003000401007387 */ /* 0x0001e20000100800 */
[----:B------:R-:W-:Y:S01]  /*3170*/  IMAD R2, R3, 0xc4, RZ ;  /* 0x000000c403027824 */ /* 0x000fe200078e02ff */
[-C--:B0-----:R-:W-:Y:S02]  /*3180*/  LEA.HI.X.SX32 R4, R5, R28.reuse, 0x1, P3 ;  /* 0x0000001c05047211 */ /* 0x081fe400018f0eff */
[----:B------:R-:W-:Y:S02]  /*3190*/  IADD3 R10, P3, R6, R29, RZ ;  /* 0x0000001d060a7210 */ /* 0x000fe40007f7e0ff */
[----:B------:R-:W-:Y:S01]  /*31a0*/  LEA.HI.X.SX32 R5, R8, R28, 0x1, P0 ;  /* 0x0000001c08057211 */ /* 0x000fe200000f0eff */
[----:B------:R0:W-:Y:S01]  /*31b0*/  STL [R1+0x25c], R4 ;  /* 0x00025c0401007387 */ /* 0x0001e20000100800 */
[----:B------:R-:W-:-:S03]  /*31c0*/  IMAD R8, R3, 0x3b, RZ ;  /* 0x0000003b03087824 */ /* 0x000fc600078e02ff */
[----:B------:R-:W-:Y:S01]  /*31d0*/  STL [R1+0x458], R10 ;  /* 0x0004580a01007387 */ /* 0x000fe20000100800 */
[----:B0-----:R-:W-:-:S03]  /*31e0*/  IADD3 R4, P0, R2, R29, RZ ;  /* 0x0000001d02047210 */ /* 0x001fc60007f1e0ff */
[----:B------:R-:W-:Y:S01]  /*31f0*/  STL [R1+0x444], R5 ;  /* 0x0004440501007387 */ /* 0x000fe20000100800 */
[----:B------:R-:W-:-:S03]  /*3200*/  IMAD R2, R3, 0xbc, RZ ;  /* 0x000000bc03027824 */ /* 0x000fc600078e02ff */
[----:B------:R0:W-:Y:S02]  /*3210*/  STL [R1+0x320], R4 ;  /* 0x0003200401007387 */ /* 0x0001e40000100800 */
        /* <DEDUP_REMOVED lines=95> */
[C---:B------:R-:W-:Y:S02]  /*3810*/  IMAD R2, R3.reuse, 0xe8, RZ ;  /* 0x000000e803027824 */ /* 0x040fe400078e02ff */
[----:B------:R-:W-:Y:S01]  /*3820*/  IMAD R26, R3, 0x4a, RZ ;  /* 0x0000004a031a7824 */ /* 0x000fe200078e02ff */
[-C--:B0-----:R-:W-:Y:S02]  /*3830*/  LEA.HI.X.SX32 R4, R22, R28.reuse, 0x1, P4 ;  /* 0x0000001c16047211 */ /* 0x081fe400020f0eff */
[----:B------:R-:W-:Y:S02]  /*3840*/  IADD3 R6, P4, R25, R29, RZ ;  /* 0x0000001d19067210 */ /* 0x000fe40007f9e0ff */
[----:B------:R-:W-:Y:S01]  /*3850*/  LEA.HI.X.SX32 R5, R8, R28, 0x1, P2 ;  /* 0x0000001c08057211 */ /* 0x000fe200010f0eff */
[----:B------:R0:W-:Y:S01]  /*3860*/  STL [R1+0x39c], R4 ;  /* 0x00039c0401007387 */ /* 0x0001e20000100800 */
[----:B------:R-:W-:-:S03]  /*3870*/  IMAD R10, R3, 0x27, RZ ;  /* 0x00000027030a7824 */ /* 0x000fc600078e02ff */
[----:B------:R1:W-:Y:S01]  /*3880*/  STL [R1+0x4f8], R6 ;  /* 0x0004f80601007387 */ /* 0x0003e20000100800 */
[----:B0-----:R-:W-:-:S03]  /*3890*/  IADD3 R4, P2, R2, R29, RZ ;  /* 0x0000001d02047210 */ /* 0x001fc60007f5e0ff */
[----:B------:R-:W-:Y:S01]  /*38a0*/  STL [R1+0x4e4], R5 ;  /* 0x0004e40501007387 */ /* 0x000fe20000100800 */
[-C--:B------:R-:W-:Y:S01]  /*38b0*/  LEA.HI.X.SX32 R2, R25, R28.reuse, 0x1, P6 ;  /* 0x0000001c19027211 */ /* 0x080fe200030f0eff */
[----:B------:R-:W-:Y:S02]  /*38c0*/  IMAD R8, R3, 0xd8, RZ ;  /* 0x000000d803087824 */ /* 0x000fe400078e02ff */
[----:B------:R0:W-:Y:S01]  /*38d0*/  STL [R1+0x290], R4 ;  /* 0x0002900401007387 */ /* 0x0001e20000100800 */
[----:B-1----:R-:W-:-:S03]  /*38e0*/  LEA.HI.X.SX32 R6, R10, R28, 0x1, P4 ;  /* 0x0000001c0a067211 */ /* 0x002fc600020f0eff */
[----:B------:R1:W-:Y:S01]  /*38f0*/  STL [R1+0x3bc], R2 ;  /* 0x0003bc0201007387 */ /* 0x0003e20000100800 */
[-C--:B0-----:R-:W-:Y:S02]  /*3900*/  IADD3 R4, P6, R26, R29.reuse, RZ ;  /* 0x0000001d1a047210 */ /* 0x081fe40007fde0ff */
[----:B------:R-:W-:-:S03]  /*3910*/  IADD3 R5, P4, R8, R29, RZ ;  /* 0x0000001d08057210 */ /* 0x000fc60007f9e0ff */
[----:B------:R0:W-:Y:S01]  /*3920*/  STL [R1+0x508], R4 ;  /* 0x0005080401007387 */ /* 0x0001e20000100800 */
[----:B-1----:R-:W-:-:S03]  /*3930*/  IMAD R2, R3, 0x46, RZ ;  /* 0x0000004603027824 */ /* 0x002fc600078e02ff */
[----:B------:R-:W-:Y:S01]  /*3940*/  STL [R1+0x4f4], R6 ;  /* 0x0004f40601007387 */ /* 0x000fe20000100800 */
[----:B0-----:R-:W-:-:S03]  /*3950*/  LEA.HI.X.SX32 R4, R26, R28, 0x1, P5 ;  /* 0x0000001c1a047211 */ /* 0x001fc600028f0eff */
[----:B------:R-:W-:Y:S01]  /*3960*/  STL [R1+0x2d0], R5 ;  /* 0x0002d00501007387 */ /* 0x000fe20000100800 */
[----:B------:R-:W-:-:S03]  /*3970*/  IMAD R12, R3, 0x25, RZ ;  /* 0x00000025030c7824 */ /* 0x000fc600078e02ff */
[----:B------:R0:W-:Y:S01]  /*3980*/  STL [R1+0x3dc], R4 ;  /* 0x0003dc0401007387 */ /* 0x0001e20000100800 */
[C---:B------:R-:W-:Y:S02]  /*3990*/  IMAD R8, R3.reuse, 0xc8, RZ ;  /* 0x000000c803087824 */ /* 0x040fe400078e02ff */
[----:B------:R-:W-:Y:S01]  /*39a0*/  IMAD R10, R3, 0x42, RZ ;  /* 0x00000042030a7824 */ /* 0x000fe200078e02ff */
[----:B0-----:R-:W-:Y:S02]  /*39b0*/  IADD3 R4, P5, R2, R29, RZ ;  /* 0x0000001d02047210 */ /* 0x001fe40007fbe0ff */
[----:B------:R-:W-:-:S03]  /*39c0*/  LEA.HI.X.SX32 R5, R12, R28, 0x1, P6 ;  /* 0x0000001c0c057211 */ /* 0x000fc600030f0eff */
[----:B------:R0:W-:Y:S04]  /*39d0*/  STL [R1+0x518], R4 ;  /* 0x0005180401007387 */ /* 0x0001e80000100800 */
[----:B------:R1:W-:Y:S01]  /*39e0*/  STL [R1+0x504], R5 ;  /* 0x0005040501007387 */ /* 0x0003e20000100800 */
[----:B0-----:R-:W-:Y:S01]  /*39f0*/  IADD3 R4, P6, R8, R29, RZ ;  /* 0x0000001d08047210 */ /* 0x001fe20007fde0ff */
[----:B------:R-:W-:Y:S01]  /*3a00*/  IMAD R8, R3, 0x23, RZ ;  /* 0x0000002303087824 */ /* 0x000fe200078e02ff */
[----:B-1----:R-:W-:-:S03]  /*3a10*/  LEA.HI.X.SX32 R5, R2, R28, 0x1, P0 ;  /* 0x0000001c02057211 */ /* 0x002fc600000f0eff */
[----:B------:R0:W-:Y:S01]  /*3a20*/  STL [R1+0x310], R4 ;  /* 0x0003100401007387 */ /* 0x0001e20000100800 */
[----:B------:R-:W-:-:S03]  /*3a30*/  IMAD R2, R3, 0xb8, RZ ;  /* 0x000000b803027824 */ /* 0x000fc600078e02ff */
[----:B------:R1:W-:Y:S01]  /*3a40*/  STL [R1+0x3fc], R5 ;  /* 0x0003fc0501007387 */ /* 0x0003e20000100800 */
[----:B0-----:R-:W-:Y:S02]  /*3a50*/  IADD3 R4, P0, R10, R29, RZ ;  /* 0x0000001d0a047210 */ /* 0x001fe40007f1e0ff */
[----:B-1----:R-:W-:-:S03]  /*3a60*/  LEA.HI.X.SX32 R5, R8, R28, 0x1, P5 ;  /* 0x0000001c08057211 */ /* 0x002fc600028f0eff */
[----:B------:R0:W-:Y:S01]  /*3a70*/  STL [R1+0x528], R4 ;  /* 0x0005280401007387 */ /* 0x0001e20000100800 */
[C---:B------:R-:W-:Y:S01]  /*3a80*/  IMAD R8, R3.reuse, 0x7c, RZ ;  /* 0x0000007c03087824 */ /* 0x040fe200078e02ff */
[-C--:B------:R-:W-:Y:S02]  /*3a90*/  LEA.HI.X.SX32 R6, R10, R28.reuse, 0x1, P3 ;  /* 0x0000001c0a067211 */ /* 0x080fe400018f0eff */
[----:B------:R1:W-:Y:S01]  /*3aa0*/  STL [R1+0x514], R5 ;  /* 0x0005140501007387 */ /* 0x0003e20000100800 */
[----:B0-----:R-:W-:Y:S01]  /*3ab0*/  IADD3 R4, P5, R2, R29, RZ ;  /* 0x0000001d02047210 */ /* 0x001fe20007fbe0ff */
[C---:B------:R-:W-:Y:S02]  /*3ac0*/  IMAD R2, R3.reuse, 0x21, RZ ;  /* 0x0000002103027824 */ /* 0x040fe400078e02ff */
[----:B------:R-:W-:Y:S02]  /*3ad0*/  IMAD R12, R3, 0x3e, RZ ;  /* 0x0000003e030c7824 */ /* 0x000fe400078e02ff */
[----:B------:R0:W-:Y:S01]  /*3ae0*/  STL [R1+0x350], R4 ;  /* 0x0003500401007387 */ /* 0x0001e20000100800 */
[----:B-1----:R-:W-:-:S03]  /*3af0*/  LEA.HI.X.SX32 R5, R2, R28, 0x1, P0 ;  /* 0x0000001c02057211 */ /* 0x002fc600000f0eff */
[----:B------:R-:W-:Y:S01]  /*3b00*/  STL [R1+0x41c], R6 ;  /* 0x00041c0601007387 */ /* 0x000fe20000100800 */
[----:B0-----:R-:W-:Y:S01]  /*3b10*/  IADD3 R4, P3, R8, R29, RZ ;  /* 0x0000001d08047210 */ /* 0x001fe20007f7e0ff */
[----:B------:R-:W-:-:S04]  /*3b20*/  IMAD R2, R3, 0xa8, RZ ;  /* 0x000000a803027824 */ /* 0x000fc800078e02ff */
[----:B------:R0:W-:Y:S04]  /*3b30*/  STL [R1+0x440], R4 ;  /* 0x0004400401007387 */ /* 0x0001e80000100800 */
        /* <DEDUP_REMOVED lines=118> */
[----:B------:R-:W-:Y:S01]  /*42a0*/  STL [R1+0x40c], R5 ;  /* 0x00040c0501007387 */ /* 0x000fe20000100800 */
[----:B0-----:R-:W-:Y:S01]  /*42b0*/  IADD3 R4, P4, R10, R29, RZ ;  /* 0x0000001d0a047210 */ /* 0x001fe20007f9e0ff */
[C---:B------:R-:W-:Y:S02]  /*42c0*/  IMAD R12, R3.reuse, 0x11, RZ ;  /* 0x00000011030c7824 */ /* 0x040fe400078e02ff */
[----:B------:R-:W-:Y:S02]  /*42d0*/  IMAD R10, R3, 0x3c, RZ ;  /* 0x0000003c030a7824 */ /* 0x000fe400078e02ff */
[----:B------:R0:W-:Y:S01]  /*42e0*/  STL [R1+0x2b0], R4 ;  /* 0x0002b00401007387 */ /* 0x0001e20000100800 */
[----:B------:R-:W-:-:S03]  /*42f0*/  LEA.HI.X.SX32 R6, R12, R28, 0x1, P0 ;  /* 0x0000001c0c067211 */ /* 0x000fc600000f0eff */
[----:B------:R1:W-:Y:S01]  /*4300*/  STL [R1+0x51c], R2 ;  /* 0x00051c0201007387 */ /* 0x0003e20000100800 */
[----:B0-----:R-:W-:-:S05]  /*4310*/  IADD3 R4, P3, R8, R29, RZ ;  /* 0x0000001d08047210 */ /* 0x001fca0007f7e0ff */
[----:B------:R0:W-:Y:S01]  /*4320*/  STL [R1+0x450], R4 ;  /* 0x0004500401007387 */ /* 0x0001e20000100800 */
[C---:B-1----:R-:W-:Y:S01]  /*4330*/  IMAD R2, R3.reuse, 0x1e, RZ ;  /* 0x0000001e03027824 */ /* 0x042fe200078e02ff */
[----:B------:R-:W-:Y:S02]  /*4340*/  LEA.HI.X.SX32 R5, R8, R28, 0x1, P6 ;  /* 0x0000001c08057211 */ /* 0x000fe400030f0eff */
        /* <DEDUP_REMOVED lines=29> */
[----:B------:R-:W-:-:S03]  /*4520*/  IMAD R8, R3, 0x58, RZ ;  /* 0x0000005803087824 */ /* 0x000fc600078e02ff */
[----:B------:R1:W-:Y:S01]  /*4530*/  STL [R1+0x48c], R5 ;  /* 0x00048c0501007387 */ /* 0x0003e20000100800 */
[----:B0-----:R-:W-:Y:S01]  /*4540*/  IADD3 R4, P0, R10, R29, RZ ;  /* 0x0000001d0a047210 */ /* 0x001fe20007f1e0ff */
[----:B------:R-:W-:Y:S01]  /*4550*/  IMAD R10, R3, 0xd, RZ ;  /* 0x0000000d030a7824 */ /* 0x000fe200078e02ff */
        /* <DEDUP_REMOVED lines=13> */
[----:B------:R-:W-:-:S03]  /*4630*/  LEA.HI.X.SX32 R2, R2, R28, 0x1, P6 ;  /* 0x0000001c02027211 */ /* 0x000fc600030f0eff */
[----:B------:R1:W-:Y:S01]  /*4640*/  STL [R1+0x36c], R5 ;  /* 0x00036c0501007387 */ /* 0x0003e20000100800 */
[----:B0-----:R-:W-:Y:S01]  /*4650*/  IADD3 R4, P1, R12, R29, RZ ;  /* 0x0000001d0c047210 */ /* 0x001fe20007f3e0ff */
[----:B------:R-:W-:-:S04]  /*4660*/  IMAD R8, R3, 0x24, RZ ;  /* 0x0000002403087824 */ /* 0x000fc800078e02ff */
[----:B------:R0:W-:Y:S01]  /*4670*/  STL [R1+0x5d8], R4 ;  /* 0x0005d80401007387 */ /* 0x0001e20000100800 */
[----:B-1----:R-:W-:-:S03]  /*4680*/  LEA.HI.X.SX32 R5, R12, R28, 0x1, P5 ;  /* 0x0000001c0c057211 */ /* 0x002fc600028f0eff */
[----:B------:R1:W-:Y:S01]  /*4690*/  STL [R1+0x4cc], R2 ;  /* 0x0004cc0201007387 */ /* 0x0003e20000100800 */
[-C--:B0-----:R-:W-:Y:S01]  /*46a0*/  IADD3 R4, P6, R10, R29.reuse, RZ ;  /* 0x0000001d0a047210 */ /* 0x081fe20007fde0ff */
[C---:B------:R-:W-:Y:S02]  /*46b0*/  IMAD R12, R3.reuse, 0x12, RZ ;  /* 0x00000012030c7824 */ /* 0x040fe400078e02ff */
[----:B-1----:R-:W-:Y:S02]  /*46c0*/  IMAD R2, R3, 0xb, RZ ;  /* 0x0000000b03027824 */ /* 0x002fe400078e02ff */
[----:B------:R0:W-:Y:S04]  /*46d0*/  STL [R1+0x510], R4 ;  /* 0x0005100401007387 */ /* 0x0001e80000100800 */
[----:B------:R1:W-:Y:S01]  /*46e0*/  STL [R1+0x57c], R5 ;  /* 0x00057c0501007387 */ /* 0x0003e20000100800 */
[----:B0-----:R-:W-:-:S02]  /*46f0*/  IADD3 R4, P5, R8, R29, RZ ;  /* 0x0000001d08047210 */ /* 0x001fc40007fbe0ff */
        /* <DEDUP_REMOVED lines=70> */
[----:B------:R-:W-:-:S03]  /*4b60*/  IADD3 R6, P6, R2, R29, RZ ;  /* 0x0000001d02067210 */ /* 0x000fc60007fde0ff */
[----:B------:R1:W-:Y:S01]  /*4b70*/  STL [R1+0x5dc], R5 ;  /* 0x0005dc0501007387 */ /* 0x0003e20000100800 */
[----:B0-----:R-:W-:-:S03]  /*4b80*/  LEA.HI.X.SX32 R4, R16, R28, 0x1, P5 ;  /* 0x0000001c10047211 */ /* 0x001fc600028f0eff */
[----:B------:R0:W-:Y:S01]  /*4b90*/  STL [R1+0x618], R6 ;  /* 0x0006180601007387 */ /* 0x0001e20000100800 */
[----:B-1----:R-:W-:-:S03]  /*4ba0*/  LEA R5, P5, R3, R29, 0x7 ;  /* 0x0000001d03057211 */ /* 0x002fc600078a38ff */
[----:B------:R1:W-:Y:S01]  /*4bb0*/  STL [R1+0x604], R4 ;  /* 0x0006040401007387 */ /* 0x0003e20000100800 */
[----:B0-----:R-:W-:-:S03]  /*4bc0*/  LEA.HI.X.SX32 R6, R14, R28, 0x1, P0 ;  /* 0x0000001c0e067211 */ /* 0x001fc600000f0eff */
[----:B------:R0:W-:Y:S01]  /*4bd0*/  STL [R1+0x430], R5 ;  /* 0x0004300501007387 */ /* 0x0001e20000100800 */
[----:B-1----:R-:W-:-:S03]  /*4be0*/  LEA R4, P0, R3, R29, 0x6 ;  /* 0x0000001d03047211 */ /* 0x002fc600078030ff */
[----:B------:R1:W-:Y:S04]  /*4bf0*/  STL [R1+0x32c], R6 ;  /* 0x00032c0601007387 */ /* 0x0003e80000100800 */
[----:B------:R2:W-:Y:S01]  /*4c00*/  STL [R1+0x530], R4 ;  /* 0x0005300401007387 */ /* 0x0005e20000100800 */
[----:B0-----:R-:W-:Y:S02]  /*4c10*/  LEA.HI.X.SX32 R5, R12, R28, 0x1, P1 ;  /* 0x0000001c0c057211 */ /* 0x001fe400008f0eff */
[----:B-1----:R-:W-:-:S03]  /*4c20*/  LEA R6, P1, R3, R29, 0x5 ;  /* 0x0000001d03067211 */ /* 0x002fc600078228ff */
[----:B------:R0:W-:Y:S01]  /*4c30*/  STL [R1+0x4ac], R5 ;  /* 0x0004ac0501007387 */ /* 0x0001e20000100800 */
[----:B--2---:R-:W-:-:S03]  /*4c40*/  LEA.HI.X.SX32 R4, R10, R28, 0x1, P3 ;  /* 0x0000001c0a047211 */ /* 0x004fc600018f0eff */
[----:B------:R-:W-:Y:S04]  /*4c50*/  STL [R1+0x5b0], R6 ;  /* 0x0005b00601007387 */ /* 0x000fe80000100800 */
[----:B------:R1:W-:Y:S01]  /*4c60*/  STL [R1+0x56c], R4 ;  /* 0x00056c0401007387 */ /* 0x0003e20000100800 */
[C---:B0-----:R-:W-:Y:S01]  /*4c70*/  LEA R5, P3, R3.reuse, R29, 0x4 ;  /* 0x0000001d03057211 */ /* 0x041fe200078620ff */
[----:B------:R-:W-:Y:S01]  /*4c80*/  IMAD.SHL.U32 R10, R3, 0x2, RZ ;  /* 0x00000002030a7824 */ /* 0x000fe200078e00ff */
[----:B-1----:R-:W-:-:S03]  /*4c90*/  LEA.HI.X.SX32 R4, R8, R28, 0x1, P4 ;  /* 0x0000001c08047211 */ /* 0x002fc600020f0eff */
[----:B------:R0:W-:Y:S01]  /*4ca0*/  STL [R1+0x5f0], R5 ;  /* 0x0005f00501007387 */ /* 0x0001e20000100800 */
[----:B------:R-:W-:-:S03]  /*4cb0*/  IMAD R8, R3, 0x3, RZ ;  /* 0x0000000303087824 */ /* 0x000fc600078e02ff */
[----:B------:R1:W-:Y:S01]  /*4cc0*/  STL [R1+0x5cc], R4 ;  /* 0x0005cc0401007387 */ /* 0x0003e20000100800 */
[----:B0-----:R-:W-:Y:S02]  /*4cd0*/  LEA R5, P4, R3, R29, 0x3 ;  /* 0x0000001d03057211 */ /* 0x001fe400078818ff */
[----:B-1----:R-:W-:-:S03]  /*4ce0*/  LEA.HI.X.SX32 R4, R2, R28, 0x1, P2 ;  /* 0x0000001c02047211 */ /* 0x002fc600010f0eff */
[----:B------:R-:W-:Y:S01]  /*4cf0*/  STL [R1+0x610], R5 ;  /* 0x0006100501007387 */ /* 0x000fe20000100800 */
[----:B------:R-:W-:-:S03]  /*4d00*/  IADD3 R6, P2, R10, R29, RZ ;  /* 0x0000001d0a067210 */ /* 0x000fc60007f5e0ff */
[----:B------:R0:W-:Y:S01]  /*4d10*/  STL [R1+0x5fc], R4 ;  /* 0x0005fc0401007387 */ /* 0x0001e20000100800 */
[----:B------:R-:W-:-:S03]  /*4d20*/  IMAD.SHL.U32 R2, R3, 0x40, RZ ;  /* 0x0000004003027824 */ /* 0x000fc600078e00ff */
[----:B------:R-:W-:Y:S01]  /*4d30*/  STL [R1+0x628], R6 ;  /* 0x0006280601007387 */ /* 0x000fe20000100800 */
[----:B0-----:R-:W-:Y:S02]  /*4d40*/  LEA.HI.X.SX32 R4, R8, R28, 0x1, P6 ;  /* 0x0000001c08047211 */ /* 0x001fe400030f0eff */
[----:B------:R-:W-:-:S03]  /*4d50*/  LEA R5, P6, R3, R29, 0x2 ;  /* 0x0000001d03057211 */ /* 0x000fc600078c10ff */
[----:B------:R0:W-:Y:S04]  /*4d60*/  STL [R1+0x614], R4 ;  /* 0x0006140401007387 */ /* 0x0001e80000100800 */
[----:B------:R-:W2:Y:S04]  /*4d70*/  LDL R8, [R1+0x1b8] ;  /* 0x0001b80001087983 */ /* 0x000ea80000100800 */
[----:B------:R1:W-:Y:S01]  /*4d80*/  STL [R1+0x620], R5 ;  /* 0x0006200501007387 */ /* 0x0003e20000100800 */
[----:B0-----:R-:W-:-:S03]  /*4d90*/  LEA.HI.X.SX32 R4, R2, R28, 0x1, P5 ;  /* 0x0000001c02047211 */ /* 0x001fc600028f0eff */
[----:B------:R-:W3:Y:S01]  /*4da0*/  LDL R2, [R1+0x80] ;  /* 0x0000800001027983 */ /* 0x000ee20000100800 */
[C---:B------:R-:W-:Y:S02]  /*4db0*/  IMAD.SHL.U32 R18, R3.reuse, 0x20, RZ ;  /* 0x0000002003127824 */ /* 0x040fe400078e00ff */
[C---:B------:R-:W-:Y:S01]  /*4dc0*/  IMAD.SHL.U32 R16, R3.reuse, 0x10, RZ ;  /* 0x0000001003107824 */ /* 0x040fe200078e00ff */
[----:B------:R0:W-:Y:S02]  /*4dd0*/  STL [R1+0x42c], R4 ;  /* 0x00042c0401007387 */ /* 0x0001e40000100800 */
[-C--:B-1----:R-:W-:Y:S01]  /*4de0*/  LEA.HI.X.SX32 R5, R18, R28.reuse, 0x1, P0 ;  /* 0x0000001c12057211 */ /* 0x082fe200000f0eff */
[C---:B------:R-:W-:Y:S02]  /*4df0*/  IMAD.SHL.U32 R14, R3.reuse, 0x8, RZ ;  /* 0x00000008030e7824 */ /* 0x040fe400078e00ff */
[C---:B------:R-:W-:Y:S01]  /*4e00*/  IMAD.SHL.U32 R12, R3.reuse, 0x4, RZ ;  /* 0x00000004030c7824 */ /* 0x040fe200078e00ff */
[-C--:B0-----:R-:W-:Y:S01]  /*4e10*/  LEA.HI.X.SX32 R4, R16, R28.reuse, 0x1, P1 ;  /* 0x0000001c10047211 */ /* 0x081fe200008f0eff */
[----:B------:R0:W-:Y:S01]  /*4e20*/  STL [R1+0x52c], R5 ;  /* 0x00052c0501007387 */ /* 0x0001e20000100800 */
[----:B------:R-:W-:Y:S01]  /*4e30*/  IMAD.SHL.U32 R29, R3, 0x80, RZ ;  /* 0x00000080031d7824 */ /* 0x000fe200078e00ff */
[----:B------:R-:W-:-:S02]  /*4e40*/  LEA.HI.X.SX32 R6, R14, R28, 0x1, P3 ;  /* 0x0000001c0e067211 */ /* 0x000fc400018f0eff */
[----:B------:R1:W-:Y:S01]  /*4e50*/  STL [R1+0x5ac], R4 ;  /* 0x0005ac0401007387 */ /* 0x0003e20000100800 */
[-C--:B0-----:R-:W-:Y:S02]  /*4e60*/  LEA.HI.X.SX32 R5, R12, R28.reuse, 0x1, P4 ;  /* 0x0000001c0c057211 */ /* 0x081fe400020f0eff */
[-C--:B-1----:R-:W-:Y:S02]  /*4e70*/  LEA.HI.X.SX32 R4, R3, R28.reuse, 0x1, P2 ;  /* 0x0000001c03047211 */ /* 0x082fe400010f0eff */
[----:B------:R-:W-:Y:S02]  /*4e80*/  LEA.HI.X.SX32 R3, R10, R28, 0x1, P6 ;  /* 0x0000001c0a037211 */ /* 0x000fe400030f0eff */
[----:B------:R-:W0:Y:S04]  /*4e90*/  S2R R28, SR_TID.X ;  /* 0x00000000001c7919 */ /* 0x000e280000002100 */
[----:B------:R-:W-:Y:S04]  /*4ea0*/  STL [R1+0x5ec], R6 ;  /* 0x0005ec0601007387 */ /* 0x000fe80000100800 */
[----:B------:R-:W-:Y:S04]  /*4eb0*/  STL [R1+0x60c], R5 ;  /* 0x00060c0501007387 */ /* 0x000fe80000100800 */
[----:B------:R-:W-:Y:S04]  /*4ec0*/  STL [R1+0x624], R4 ;  /* 0x0006240401007387 */ /* 0x000fe80000100800 */
[----:B------:R-:W-:Y:S04]  /*4ed0*/  STL [R1+0xa0], RZ ;  /* 0x0000a0ff01007387 */ /* 0x000fe80000100800 */
[----:B------:R1:W-:Y:S01]  /*4ee0*/  STL [R1+0x61c], R3 ;  /* 0x00061c0301007387 */ /* 0x0003e20000100800 */
[----:B0-----:R-:W-:-:S03]  /*4ef0*/  LOP3.LUT R28, R28, 0x3f, RZ, 0xc0, !PT ;  /* 0x0000003f1c1c7812 */ /* 0x001fc600078ec0ff */
[----:B------:R0:W-:Y:S04]  /*4f00*/  STL [R1+0xa4], RZ ;  /* 0x0000a4ff01007387 */ /* 0x0001e80000100800 */
[----:B------:R0:W-:Y:S01]  /*4f10*/  STL [R1+0xa8], RZ ;  /* 0x0000a8ff01007387 */ /* 0x0001e20000100800 */
[----:B------:R-:W-:-:S03]  /*4f20*/  IMAD.SHL.U32 R28, R28, 0x2, RZ ;  /* 0x000000021c1c7824 */ /* 0x000fc600078e00ff */
[----:B------:R0:W-:Y:S04]  /*4f30*/  STL [R1+0xac], RZ ;  /* 0x0000acff01007387 */ /* 0x0001e80000100800 */
[----:B------:R0:W-:Y:S04]  /*4f40*/  STL [R1+0x20], RZ ;  /* 0x000020ff01007387 */ /* 0x0001e80000100800 */
[----:B------:R0:W-:Y:S04]  /*4f50*/  STL [R1+0x24], RZ ;  /* 0x000024ff01007387 */ /* 0x0001e80000100800 */
[----:B------:R0:W-:Y:S01]  /*4f60*/  STL [R1+0x28], RZ ;  /* 0x000028ff01007387 */ /* 0x0001e20000100800 */
[----:B-1----:R-:W-:-:S03]  /*4f70*/  LOP3.LUT R3, R28, 0x20, RZ, 0x3c, !PT ;  /* 0x000000201c037812 */ /* 0x002fc600078e3cff */
[----:B------:R0:W-:Y:S01]  /*4f80*/  STL [R1+0x2c], RZ ;  /* 0x00002cff01007387 */ /* 0x0001e20000100800 */
[----:B------:R-:W-:-:S03]  /*4f90*/  LOP3.LUT R3, R28, 0x50, RZ, 0x3c, !PT ;  /* 0x000000501c037812 */ /* 0x000fc600078e3cff */
[----:B------:R0:W-:Y:S04]  /*4fa0*/  STL [R1+0x10], RZ ;  /* 0x000010ff01007387 */ /* 0x0001e80000100800 */
[----:B------:R0:W-:Y:S04]  /*4fb0*/  STL [R1+0x14], RZ ;  /* 0x000014ff01007387 */ /* 0x0001e80000100800 */
[----:B------:R0:W-:Y:S04]  /*4fc0*/  STL [R1+0x18], RZ ;  /* 0x000018ff01007387 */ /* 0x0001e80000100800 */
[----:B------:R0:W-:Y:S04]  /*4fd0*/  STL [R1+0x1c], RZ ;  /* 0x00001cff01007387 */ /* 0x0001e80000100800 */
[----:B------:R0:W-:Y:S04]  /*4fe0*/  STL [R1], RZ ;  /* 0x000000ff01007387 */ /* 0x0001e80000100800 */
[----:B------:R0:W-:Y:S04]  /*4ff0*/  STL [R1+0x4], RZ ;  /* 0x000004ff01007387 */ /* 0x0001e80000100800 */
[----:B------:R0:W-:Y:S04]  /*5000*/  STL [R1+0x8], RZ ;  /* 0x000008ff01007387 */ /* 0x0001e80000100800 */
[----:B------:R0:W-:Y:S01]  /*5010*/  STL [R1+0xc], RZ ;  /* 0x00000cff01007387 */ /* 0x0001e20000100800 */
[----:B------:R-:W-:-:S02]  /*5020*/  ULDC UR4, c[0x0][0x18c] ;  /* 0x0000630000047ab9 */ /* 0x000fc40000000800 */
[----:B------:R-:W-:Y:S02]  /*5030*/  USHF.R.S32.HI UR5, URZ, 0x1f, UR6 ;  /* 0x0000001f3f057899 */ /* 0x000fe40008011406 */
[----:B------:R-:W-:Y:S01]  /*5040*/  USHF.L.U32 UR4, UR4, 0x7, URZ ;  /* 0x0000000704047899 */ /* 0x000fe2000800063f */
[C---:B------:R-:W-:Y:S01]  /*5050*/  LOP3.LUT R4, R28.reuse, 0x10, RZ, 0x3c, !PT ;  /* 0x000000101c047812 */ /* 0x040fe200078e3cff */
[----:B------:R-:W-:Y:S01]  /*5060*/  ULEA.HI UR5, UR5, UR6, URZ, 0x7 ;  /* 0x0000000605057291 */ /* 0x000fe2000f8f383f */
[C---:B------:R-:W-:Y:S01]  /*5070*/  LOP3.LUT R5, R28.reuse, 0x30, RZ, 0x3c, !PT ;  /* 0x000000301c057812 */ /* 0x040fe200078e3cff */
[----:B------:R-:W-:Y:S01]  /*5080*/  USHF.R.S32.HI UR6, URZ, 0x1f, UR4 ;  /* 0x0000001f3f067899 */ /* 0x000fe20008011404 */
[C---:B------:R-:W-:Y:S01]  /*5090*/  LOP3.LUT R4, R28.reuse, 0x40, RZ, 0x3c, !PT ;  /* 0x000000401c047812 */ /* 0x040fe200078e3cff */
[----:B------:R-:W-:Y:S01]  /*50a0*/  IMAD.SHL.U32 R29, R29, 0x2, RZ ;  /* 0x000000021d1d7824 */ /* 0x000fe200078e00ff */
[C---:B------:R-:W-:Y:S02]  /*50b0*/  LOP3.LUT R5, R28.reuse, 0x60, RZ, 0x3c, !PT ;  /* 0x000000601c057812 */ /* 0x040fe400078e3cff */
[----:B------:R-:W-:Y:S01]  /*50c0*/  LOP3.LUT R4, R28, 0x70, RZ, 0x3c, !PT ;  /* 0x000000701c047812 */ /* 0x000fe200078e3cff */
[----:B------:R-:W-:-:S02]  /*50d0*/  USHF.L.U32 UR10, UR4, 0x1, URZ ;  /* 0x00000001040a7899 */ /* 0x000fc4000800063f */
[----:B------:R-:W-:Y:S02]  /*50e0*/  USHF.R.S32.HI UR5, URZ, 0x7, UR5 ;  /* 0x000000073f057899 */ /* 0x000fe40008011405 */
[----:B------:R-:W-:Y:S01]  /*50f0*/  USHF.L.U64.HI UR6, UR4, 0x1, UR6 ;  /* 0x0000000104067899 */ /* 0x000fe20008010206 */
[----:B--2---:R-:W-:Y:S02]  /*5100*/  LOP3.LUT R3, R8, 0x40, RZ, 0x3c, !PT ;  /* 0x0000004008037812 */ /* 0x004fe400078e3cff */
[----:B---3--:R-:W-:-:S05]  /*5110*/  LOP3.LUT R2, R2, 0x40, RZ, 0x3c, !PT ;  /* 0x0000004002027812 */ /* 0x008fca00078e3cff */
[----:B------:R0:W-:Y:S04]  /*5120*/  STL [R1+0x748], R2 ;  /* 0x0007480201007387 */ /* 0x0001e80000100800 */
[----:B------:R0:W-:Y:S02]  /*5130*/  STL [R1+0x750], R3 ;  /* 0x0007500301007387 */ /* 0x0001e40000100800 */
.L_x_2:
[----:B0----5:R-:W2:Y:S04]  /*5140*/  LDL R3, [R1+0x84] ;  /* 0x0000840001037983 */ /* 0x021ea80000100800 */
[----:B------:R-:W2:Y:S04]  /*5150*/  LDL R2, [R1+0x88] ;  /* 0x0000880001027983 */ /* 0x000ea80000100800 */
[----:B------:R-:W-:Y:S04]  /*5160*/  STL [R1+0xbb0], R19 ;  /* 0x000bb01301007387 */ /* 0x000fe80000100800 */
[----:B------:R-:W-:Y:S04]  /*5170*/  STL [R1+0xbbc], R19 ;  /* 0x000bbc1301007387 */ /* 0x000fe80000100800 */
[----:B------:R-:W-:Y:S04]  /*5180*/  STL [R1+0xbc4], R19 ;  /* 0x000bc41301007387 */ /* 0x000fe80000100800 */
[----:B------:R-:W-:Y:S04]  /*5190*/  STL [R1+0xb98], R18 ;  /* 0x000b981201007387 */ /* 0x000fe80000100800 */
[----:B------:R-:W-:Y:S04]  /*51a0*/  STL [R1+0xba0], R18 ;  /* 0x000ba01201007387 */ /* 0x000fe80000100800 */
[----:B------:R-:W-:Y:S04]  /*51b0*/  STL [R1+0xbac], R18 ;  /* 0x000bac1201007387 */ /* 0x000fe80000100800 */
[----:B------:R-:W-:Y:S04]  /*51c0*/  STL [R1+0xbb4], R18 ;  /* 0x000bb41201007387 */ /* 0x000fe80000100800 */
[----:B------:R-:W-:Y:S04]  /*51d0*/  STL [R1+0xbc0], R18 ;  /* 0x000bc01201007387 */ /* 0x000fe80000100800 */
[----:B------:R0:W-:Y:S04]  /*51e0*/  STL [R1+0xbc8], R18 ;  /* 0x000bc81201007387 */ /* 0x0001e80000100800 */
        /* <DEDUP_REMOVED lines=108> */
[----:B------:R-:W3:Y:S01]  /*58b0*/  LDL.LU R29, [R1+0x230] ;  /* 0x00023000011d7983 */ /* 0x000ee20000300800 */
[----:B------:R-:W-:Y:S01]  /*58c0*/  IMAD.MOV.U32 R6, RZ, RZ, c[0x0][0x180] ;  /* 0x00006000ff067624 */ /* 0x000fe200078e00ff */
[----:B------:R-:W-:-:S02]  /*58d0*/  PRMT R20, RZ, 0x7610, R20 ;  /* 0x00007610ff147816 */ /* 0x000fc40000000014 */
[----:B0-----:R-:W-:Y:S02]  /*58e0*/  PRMT R18, RZ, 0x7610, R18 ;  /* 0x00007610ff127816 */ /* 0x001fe40000000012 */
[----:B------:R-:W-:Y:S01]  /*58f0*/  PRMT R19, RZ, 0x7610, R19 ;  /* 0x00007610ff137816 */ /* 0x000fe20000000013 */
[----:B---3--:R-:W-:Y:S01]  /*5900*/  IMAD R6, R29, -0x80, R6 ;  /* 0xffffff801d067824 */ /* 0x008fe200078e0206 */
[----:B------:R-:W-:Y:S04]  /*5910*/  STL [R1+0x838], R29 ;  /* 0x0008381d01007387 */ /* 0x000fe80000100800 */
[C---:B------:R-:W-:Y:S02]  /*5920*/  ISETP.GT.AND P2, PT, R6.reuse, RZ, PT ;  /* 0x000000ff0600720c */ /* 0x040fe40003f44270 */
[----:B------:R-:W-:-:S02]  /*5930*/  ISETP.GT.AND P3, PT, R6, 0x1, PT ;  /* 0x000000010600780c */ /* 0x000fc40003f64270 */
[C---:B------:R-:W-:Y:S02]  /*5940*/  ISETP.GT.AND P4, PT, R6.reuse, 0x2, PT ;  /* 0x000000020600780c */ /* 0x040fe40003f84270 */
[C---:B------:R-:W-:Y:S02]  /*5950*/  ISETP.GT.AND P1, PT, R6.reuse, 0x3, PT ;  /* 0x000000030600780c */ /* 0x040fe40003f24270 */
[----:B------:R-:W-:-:S05]  /*5960*/  ISETP.GT.AND P0, PT, R6, 0x4, PT ;  /* 0x000000040600780c */ /* 0x000fca0003f04270 */
[----:B--2---:R0:W2:Y:S04]  /*5970*/  @P2 LDG.E.U16 R20, [R2.64] ;  /* 0x0000000802142981 */ /* 0x0040a8000c1e1500 */
[----:B0-----:R-:W3:Y:S04]  /*5980*/  LDL R2, [R1+0x624] ;  /* 0x0006240001027983 */ /* 0x001ee80000100800 */
[----:B------:R-:W3:Y:S02]  /*5990*/  LDL R3, [R1+0x628] ;  /* 0x0006280001037983 */ /* 0x000ee40000100800 */
[----:B---3--:R-:W-:-:S04]  /*59a0*/  @P3 LOP3.LUT R3, R3, R2, RZ, 0x3c, !PT ;  /* 0x0000000203033212 */ /* 0x008fc800078e3cff */
[----:B------:R-:W-:-:S04]  /*59b0*/  @P3 LOP3.LUT R2, R3, R2, RZ, 0x3c, !PT ;  /* 0x0000000203023212 */ /* 0x000fc800078e3cff */
[----:B------:R-:W-:-:S05]  /*59c0*/  @P3 LOP3.LUT R3, R3, R2, RZ, 0x3c, !PT ;  /* 0x0000000203033212 */ /* 0x000fca00078e3cff */
[----:B------:R-:W3:Y:S04]  /*59d0*/  @P3 LDG.E.U16 R18, [R2.64] ;  /* 0x0000000802123981 */ /* 0x000ee8000c1e1500 */
[----:B---3--:R0:W-:Y:S04]  /*59e0*/  STL [R1+0x208], R18 ;  /* 0x0002081201007387 */ /* 0x0081e80000100800 */
[----:B0-----:R-:W3:Y:S04]  /*59f0*/  LDL.LU R18, [R1+0xbc8] ;  /* 0x000bc80001127983 */ /* 0x001ee80000300800 */
[----:B------:R-:W4:Y:S04]  /*5a00*/  LDL R2, [R1+0x61c] ;  /* 0x00061c0001027983 */ /* 0x000f280000100800 */
[----:B------:R-:W4:Y:S02]  /*5a10*/  LDL R3, [R1+0x620] ;  /* 0x0006200001037983 */ /* 0x000f240000100800 */
[----:B----4-:R-:W-:-:S04]  /*5a20*/  @P4 LOP3.LUT R3, R3, R2, RZ, 0x3c, !PT ;  /* 0x0000000203034212 */ /* 0x010fc800078e3cff */
[----:B------:R-:W-:-:S04]  /*5a30*/  @P4 LOP3.LUT R2, R3, R2, RZ, 0x3c, !PT ;  /* 0x0000000203024212 */ /* 0x000fc800078e3cff */
[----:B------:R-:W-:-:S05]  /*5a40*/  @P4 LOP3.LUT R3, R3, R2, RZ, 0x3c, !PT ;  /* 0x0000000203034212 */ /* 0x000fca00078e3cff */
[----:B------:R-:W4:Y:S04]  /*5a50*/  @P4 LDG.E.U16 R19, [R2.64] ;  /* 0x0000000802134981 */ /* 0x000f28000c1e1500 */
[----:B----4-:R0:W-:Y:S04]  /*5a60*/  STL [R1+0x22c], R19 ;  /* 0x00022c1301007387 */ /* 0x0101e80000100800 */
[----:B0-----:R-:W4:Y:S04]  /*5a70*/  LDL.LU R19, [R1+0xbc4] ;  /* 0x000bc40001137983 */ /* 0x001f280000300800 */
[----:B------:R-:W2:Y:S04]  /*5a80*/  LDL R2, [R1+0x614] ;  /* 0x0006140001027983 */ /* 0x000ea80000100800 */
[----:B------:R-:W2:Y:S01]  /*5a90*/  LDL R3, [R1+0x618] ;  /* 0x0006180001037983 */ /* 0x000ea20000100800 */
[----:B---3--:R-:W-:-:S02]  /*5aa0*/  PRMT R18, RZ, 0x7610, R18 ;  /* 0x00007610ff127816 */ /* 0x008fc40000000012 */
[C---:B------:R-:W-:Y:S02]  /*5ab0*/  ISETP.GT.AND P2, PT, R6.reuse, 0x5, PT ;  /* 0x000000050600780c */ /* 0x040fe40003f44270 */
[----:B------:R-:W-:Y:S02]  /*5ac0*/  PRMT R17, RZ, 0x7610, R17 ;  /* 0x00007610ff117816 */ /* 0x000fe40000000011 */
[C---:B------:R-:W-:Y:S02]  /*5ad0*/  ISETP.GT.AND P3, PT, R6.reuse, 0x6, PT ;  /* 0x000000060600780c */ /* 0x040fe40003f64270 */
[----:B------:R-:W-:Y:S02]  /*5ae0*/  ISETP.GT.AND P4, PT, R6, 0x7, PT ;  /* 0x000000070600780c */ /* 0x000fe40003f84270 */
[----:B----4-:R-:W-:Y:S02]  /*5af0*/  PRMT R19, RZ, 0x7610, R19 ;  /* 0x00007610ff137816 */ /* 0x010fe40000000013 */
[----:B--2---:R-:W-:-:S04]  /*5b00*/  @P1 LOP3.LUT R3, R3, R2, RZ, 0x3c, !PT ;  /* 0x0000000203031212 */ /* 0x004fc800078e3cff */
[----:B------:R-:W-:-:S04]  /*5b10*/  @P1 LOP3.LUT R2, R3, R2, RZ, 0x3c, !PT ;  /* 0x0000000203021212 */ /* 0x000fc800078e3cff */
[----:B------:R-:W-:-:S05]  /*5b20*/  @P1 LOP3.LUT R3, R3, R2, RZ, 0x3c, !PT ;  /* 0x0000000203031212 */ /* 0x000fca00078e3cff */
[----:B------:R-:W2:Y:S04]  /*5b30*/  @P1 LDG.E.U16 R18, [R2.64] ;  /* 0x0000000802121981 */ /* 0x000ea8000c1e1500 */
[----:B--2---:R0:W-:Y:S04]  /*5b40*/  STL [R1+0x228], R18 ;  /* 0x0002281201007387 */ /* 0x0041e80000100800 */
[----:B0-----:R-:W2:Y:S04]  /*5b50*/  LDL.LU R18, [R1+0xbc0] ;  /* 0x000bc00001127983 */ /* 0x001ea80000300800 */
[----:B------:R-:W3:Y:S04]  /*5b60*/  LDL R2, [R1+0x60c] ;  /* 0x00060c0001027983 */ /* 0x000ee80000100800 */
        /* <DEDUP_REMOVED lines=8> */
[----:B------:R-:W4:Y:S01]  /*5bf0*/  LDL R3, [R1+0x608] ;  /* 0x0006080001037983 */ /* 0x000f220000100800 */
[----:B--2---:R-:W-:-:S02]  /*5c00*/  PRMT R18, RZ, 0x7610, R18 ;  /* 0x00007610ff127816 */ /* 0x004fc40000000012 */
[C---:B------:R-:W-:Y:S02]  /*5c10*/  ISETP.GT.AND P1, PT, R6.reuse, 0x8, PT ;  /* 0x000000080600780c */ /* 0x040fe40003f24270 */
[----:B------:R-:W-:Y:S02]  /*5c20*/  ISETP.GT.AND P0, PT, R6, 0x9, PT ;  /* 0x000000090600780c */ /* 0x000fe40003f04270 */
[----:B---3--:R-:W-:Y:S02]  /*5c30*/  PRMT R19, RZ, 0x7610, R19 ;  /* 0x00007610ff137816 */ /* 0x008fe40000000013 */
[----:B----4-:R-:W-:-:S04]  /*5c40*/  @P2 LOP3.LUT R3, R3, R2, RZ, 0x3c, !PT ;  /* 0x0000000203032212 */ /* 0x010fc800078e3cff */
        /* <DEDUP_REMOVED lines=21> */
[----:B------:R-:W4:Y:S04]  /*5da0*/  LDL R2, [R1+0x5ec] ;  /* 0x0005ec0001027983 */ /* 0x000f280000100800 */
[----:B------:R-:W4:Y:S01]  /*5db0*/  LDL R3, [R1+0x5f0] ;  /* 0x0005f00001037983 */ /* 0x000f220000100800 */
[----:B---3--:R-:W-:-:S02]  /*5dc0*/  PRMT R18, RZ, 0x7610, R18 ;  /* 0x00007610ff127816 */ /* 0x008fc40000000012 */
[C---:B------:R-:W-:Y:S02]  /*5dd0*/  ISETP.GT.AND P2, PT, R6.reuse, 0xa, PT ;  /* 0x0000000a0600780c */ /* 0x040fe40003f44270 */
[----:B------:R-:W-:Y:S02]  /*5de0*/  PRMT R16, RZ, 0x7610, R16 ;  /* 0x00007610ff107816 */ /* 0x000fe40000000010 */
[C---:B------:R-:W-:Y:S02]  /*5df0*/  ISETP.GT.AND P3, PT, R6.reuse, 0xb, PT ;  /* 0x0000000b0600780c */ /* 0x040fe40003f64270 */
[----:B--2---:R-:W-:Y:S02]  /*5e00*/  PRMT R17, RZ, 0x7610, R17 ;  /* 0x00007610ff117816 */ /* 0x004fe40000000011 */
[----:B------:R-:W-:Y:S02]  /*5e10*/  ISETP.GT.AND P4, PT, R6, 0xc, PT ;  /* 0x0000000c0600780c */ /* 0x000fe40003f84270 */
[----:B----4-:R-:W-:-:S02]  /*5e20*/  PRMT R19, RZ, 0x7610, R19 ;  /* 0x00007610ff137816 */ /* 0x010fc40000000013 */
[----:B------:R-:W-:-:S04]  /*5e30*/  @P1 LOP3.LUT R3, R3, R2, RZ, 0x3c, !PT ;  /* 0x0000000203031212 */ /* 0x000fc800078e3cff */
[----:B------:R-:W-:-:S04]  /*5e40*/  @P1 LOP3.LUT R2, R3, R2, RZ, 0x3c, !PT ;  /* 0x0000000203021212 */ /* 0x000fc800078e3cff */
[----:B------:R-:W-:-:S05]  /*5e50*/  @P1 LOP3.LUT R3, R3, R2, RZ, 0x3c, !PT ;  /* 0x0000000203031212 */ /* 0x000fca00078e3cff */
[----:B------:R0:W2:Y:S04]  /*5e60*/  @P1 LDG.E.U16 R19, [R2.64] ;  /* 0x0000000802131981 */ /* 0x0000a8000c1e1500 */
        /* <DEDUP_REMOVED lines=10> */
[----:B------:R-:W-:-:S02]  /*5f10*/  ISETP.GT.AND P1, PT, R6, 0xd, PT ;  /* 0x0000000d0600780c */ /* 0x000fc40003f24270 */
[----:B------:R-:W-:Y:S02]  /*5f20*/  ISETP.GT.AND P0, PT, R6, 0xe, PT ;  /* 0x0000000e0600780c */ /* 0x000fe40003f04270 */
[----:B---3--:R-:W-:Y:S02]  /*5f30*/  PRMT R18, RZ, 0x7610, R18 ;  /* 0x00007610ff127816 */ /* 0x008fe40000000012 */
[----:B----4-:R-:W-:-:S04]  /*5f40*/  @P2 LOP3.LUT R3, R3, R2, RZ, 0x3c, !PT ;  /* 0x0000000203032212 */ /* 0x010fc800078e3cff */
        /* <DEDUP_REMOVED lines=14> */
[----:B------:R-:W2:Y:S02]  /*6030*/  LDL R3, [R1+0x5d0] ;  /* 0x0005d00001037983 */ /* 0x000ea40000100800 */
[----:B--2---:R-:W-:-:S04]  /*6040*/  @P4 LOP3.LUT R3, R3, R2, RZ, 0x3c, !PT ;  /* 0x0000000203034212 */ /* 0x004fc800078e3cff */
[----:B------:R-:W-:-:S04]  /*6050*/  @P4 LOP3.LUT R2, R3, R2, RZ, 0x3c, !PT ;  /* 0x0000000203024212 */ /* 0x000fc800078e3cff */
[----:B------:R-:W-:-:S05]  /*6060*/  @P4 LOP3.LUT R3, R3, R2, RZ, 0x3c, !PT ;  /* 0x0000000203034212 */ /* 0x000fca00078e3cff */
[----:B------:R-:W2:Y:S04]  /*6070*/  @P4 LDG.E.U16 R18, [R2.64] ;  /* 0x0000000802124981 */ /* 0x000ea8000c1e1500 */
[----:B--2---:R0:W-:Y:S04]  /*6080*/  STL [R1+0x20c], R18 ;  /* 0x00020c1201007387 */ /* 0x0041e80000100800 */
[----:B0-----:R-:W2:Y:S04]  /*6090*/  LDL.LU R18, [R1+0xba0] ;  /* 0x000ba00001127983 */ /* 0x001ea80000300800 */
[----:B------:R-:W2:Y:S04]  /*60a0*/  LDL R2, [R1+0x5c4] ;  /* 0x0005c40001027983 */ /* 0x000ea80000100800 */
[----:B------:R-:W2:Y:S01]  /*60b0*/  LDL R3, [R1+0x5c8] ;  /* 0x0005c80001037983 */ /* 0x000ea20000100800 */
[----:B----4-:R-:W-:-:S02]  /*60c0*/  PRMT R17, RZ, 0x7610, R17 ;  /* 0x00007610ff117816 */ /* 0x010fc40000000011 */
[C---:B------:R-:W-:Y:S02]  /*60d0*/  ISETP.GT.AND P2, PT, R6.reuse, 0xf, PT ;  /* 0x0000000f0600780c */ /* 0x040fe40003f44270 */
[----:B---3--:R-:W-:Y:S02]  /*60e0*/  PRMT R16, RZ, 0x7610, R16 ;  /* 0x00007610ff107816 */ /* 0x008fe40000000010 */
[C---:B------:R-:W-:Y:S02]  /*60f0*/  ISETP.GT.AND P3, PT, R6.reuse, 0x10, PT ;  /* 0x000000100600780c */ /* 0x040fe40003f64270 */
[----:B------:R-:W-:Y:S02]  /*6100*/  ISETP.GT.AND P4, PT, R6, 0x11, PT ;  /* 0x000000110600780c */ /* 0x000fe40003f84270 */
[----:B--2---:R-:W-:Y:S02]  /*6110*/  PRMT R18, RZ, 0x7610, R18 ;  /* 0x00007610ff127816 */ /* 0x004fe40000000012 */
[----:B------:R-:W-:-:S04]  /*6120*/  @P1 LOP3.LUT R3, R3, R2, RZ, 0x3c, !PT ;  /* 0x0000000203031212 */ /* 0x000fc800078e3cff */
        /* <DEDUP_REMOVED lines=30> */
[----:B------:R0:W3:Y:S04]  /*6310*/  @P3 LDG.E.U16 R18, [R2.64] ;  /* 0x0000000802123981 */ /* 0x0000e8000c1e1500 */
[----:B0-----:R-:W4:Y:S04]  /*6320*/  LDL R2, [R1+0x5a4] ;  /* 0x0005a40001027983 */ /* 0x001f280000100800 */
[----:B------:R-:W4:Y:S02]  /*6330*/  LDL R3, [R1+0x5a8] ;  /* 0x0005a80001037983 */ /* 0x000f240000100800 */
[----:B----4-:R-:W-:-:S04]  /*6340*/  @P4 LOP3.LUT R3, R3, R2, RZ, 0x3c, !PT ;  /* 0x0000000203034212 */ /* 0x010fc800078e3cff */
[----:B------:R-:W-:-:S04]  /*6350*/  @P4 LOP3.LUT R2, R3, R2, RZ, 0x3c, !PT ;  /* 0x0000000203024212 */ /* 0x000fc800078e3cff */
[----:B------:R-:W-:-:S05]  /*6360*/  @P4 LOP3.LUT R3, R3, R2, RZ, 0x3c, !PT ;  /* 0x0000000203034212 */ /* 0x000fca00078e3cff */
[----:B------:R-:W4:Y:S04]  /*6370*/  @P4 LDG.E.U16 R17, [R2.64] ;  /* 0x0000000802114981 */ /* 0x000f28000c1e1500 */
[----:B----4-:R0:W-:Y:S04]  /*6380*/  STL [R1+0x1dc], R17 ;  /* 0x0001dc1101007387 */ /* 0x0101e80000100800 */
[----:B0-----:R-:W4:Y:S04]  /*6390*/  LDL.LU R17, [R1+0xb90] ;  /* 0x000b900001117983 */ /* 0x001f280000300800 */
[----:B------:R-:W3:Y:S04]  /*63a0*/  LDL R2, [R1+0x59c] ;  /* 0x00059c0001027983 */ /* 0x000ee80000100800 */
[----:B------:R-:W3:Y:S01]  /*63b0*/  LDL R3, [R1+0x5a0] ;  /* 0x0005a00001037983 */ /* 0x000ee20000100800 */
[----:B--2---:R-:W-:-:S02]  /*63c0*/  PRMT R16, RZ, 0x7610, R16 ;  /* 0x00007610ff107816 */ /* 0x004fc40000000010 */
[C---:B------:R-:W-:Y:S02]  /*63d0*/  ISETP.GT.AND P2, PT, R6.reuse, 0x14, PT ;  /* 0x000000140600780c */ /* 0x040fe40003f44270 */
[----:B------:R-:W-:Y:S02]  /*63e0*/  PRMT R5, RZ, 0x7610, R5 ;  /* 0x00007610ff057816 */ /* 0x000fe40000000005 */
[C---:B------:R-:W-:Y:S02]  /*63f0*/  ISETP.GT.AND P3, PT, R6.reuse, 0x15, PT ;  /* 0x000000150600780c */ /* 0x040fe40003f64270 */
[----:B------:R-:W-:Y:S02]  /*6400*/  ISETP.GT.AND P4, PT, R6, 0x16, PT ;  /* 0x000000160600780c */ /* 0x000fe40003f84270 */
[----:B----4-:R-:W-:Y:S02]  /*6410*/  PRMT R17, RZ, 0x7610, R17 ;  /* 0x00007610ff117816 */ /* 0x010fe40000000011 */
[----:B---3--:R-:W-:-:S04]  /*6420*/  @P1 LOP3.LUT R3, R3, R2, RZ, 0x3c, !PT ;  /* 0x0000000203031212 */ /* 0x008fc800078e3cff */
        /* <DEDUP_REMOVED lines=63> */
[----:B------:R-:W4:Y:S01]  /*6820*/  LDL R3, [R1+0x568] ;  /* 0x0005680001037983 */ /* 0x000f220000100800 */
[----:B--2---:R-:W-:Y:S02]  /*6830*/  PRMT R16, RZ, 0x7610, R16 ;  /* 0x00007610ff107816 */ /* 0x004fe40000000010 */
[----:B------:R-:W-:-:S02]  /*6840*/  ISETP.GT.AND P1, PT, R6, 0x1c, PT ;  /* 0x0000001c0600780c */ /* 0x000fc40003f24270 */
[----:B------:R-:W-:Y:S02]  /*6850*/  ISETP.GT.AND P0, PT, R6, 0x1d, PT ;  /* 0x0000001d0600780c */ /* 0x000fe40003f04270 */
[----:B----4-:R-:W-:-:S04]  /*6860*/  @P2 LOP3.LUT R3, R3, R2, RZ, 0x3c, !PT ;  /* 0x0000000203032212 */ /* 0x010fc800078e3cff */
[----:B------:R-:W-:-:S04]  /*6870*/  @P2 LOP3.LUT R2, R3, R2, RZ, 0x3c, !PT ;  /* 0x0000000203022212 */ /* 0x000fc800078e3cff */
[----:B------:R-:W-:-:S05]  /*6880*/  @P2 LOP3.LUT R3, R3, R2, RZ, 0x3c, !PT ;  /* 0x0000000203032212 */ /* 0x000fca00078e3cff */
[----:B------:R-:W2:Y:S04]  /*6890*/  @P2 LDG.E.U16 R4, [R2.64] ;  /* 0x0000000802042981 */ /* 0x000ea8000c1e1500 */
[----:B--2---:R0:W-:Y:S04]  /*68a0*/  STL [R1+0x1c0], R4 ;  /* 0x0001c00401007387 */ /* 0x0041e80000100800 */
[----:B0-----:R-:W2:Y:S04]  /*68b0*/  LDL.LU R4, [R1+0xb74] ;  /* 0x000b740001047983 */ /* 0x001ea80000300800 */
        /* <DEDUP_REMOVED lines=16> */
[----:B------:R-:W3:Y:S04]  /*69c0*/  LDL R2, [R1+0x54c] ;  /* 0x00054c0001027983 */ /* 0x000ee80000100800 */
[----:B------:R-:W3:Y:S01]  /*69d0*/  LDL R3, [R1+0x550] ;  /* 0x0005500001037983 */ /* 0x000ee20000100800 */
[----:B----4-:R-:W-:-:S02]  /*69e0*/  PRMT R5, RZ, 0x7610, R5 ;  /* 0x00007610ff057816 */ /* 0x010fc40000000005 */
[C---:B------:R-:W-:Y:S02]  /*69f0*/  ISETP.GT.AND P2, PT, R6.reuse, 0x1e, PT ;  /* 0x0000001e0600780c */ /* 0x040fe40003f44270 */
[----:B------:R-:W-:Y:S02]  /*6a00*/  PRMT R4, RZ, 0x7610, R4 ;  /* 0x00007610ff047816 */ /* 0x000fe40000000004 */
[C---:B------:R-:W-:Y:S02]  /*6a10*/  ISETP.GT.AND P3, PT, R6.reuse, 0x1f, PT ;  /* 0x0000001f0600780c */ /* 0x040fe40003f64270 */
[----:B------:R-:W-:Y:S02]  /*6a20*/  ISETP.GT.AND P4, PT, R6, 0x20, PT ;  /* 0x000000200600780c */ /* 0x000fe40003f84270 */
[----:B--2---:R-:W-:Y:S02]  /*6a30*/  PRMT R16, RZ, 0x7610, R16 ;  /* 0x00007610ff107816 */ /* 0x004fe40000000010 */
        /* <DEDUP_REMOVED lines=39> */
[----:B------:R0:W4:Y:S04]  /*6cb0*/  @P4 LDG.E.U16 R16, [R2.64] ;  /* 0x0000000802104981 */ /* 0x000128000c1e1500 */
[----:B0-----:R-:W4:Y:S04]  /*6cc0*/  LDL R2, [R1+0x524] ;  /* 0x0005240001027983 */ /* 0x001f280000100800 */
[----:B------:R-:W4:Y:S01]  /*6cd0*/  LDL R3, [R1+0x528] ;  /* 0x0005280001037983 */ /* 0x000f220000100800 */
[----:B--2---:R-:W-:Y:S02]  /*6ce0*/  PRMT R4, RZ, 0x7610, R4 ;  /* 0x00007610ff047816 */ /* 0x004fe40000000004 */
[----:B---3--:R-:W-:-:S02]  /*6cf0*/  PRMT R5, RZ, 0x7610, R5 ;  /* 0x00007610ff057816 */ /* 0x008fc40000000005 */
[C---:B------:R-:W-:Y:S02]  /*6d00*/  ISETP.GT.AND P2, PT, R6.reuse, 0x23, PT ;  /* 0x000000230600780c */ /* 0x040fe40003f44270 */
[----:B------:R-:W-:Y:S02]  /*6d10*/  PRMT R7, RZ, 0x7610, R7 ;  /* 0x00007610ff077816 */ /* 0x000fe40000000007 */
[C---:B------:R-:W-:Y:S02]  /*6d20*/  ISETP.GT.AND P3, PT, R6.reuse, 0x24, PT ;  /* 0x000000240600780c */ /* 0x040fe40003f64270 */
[----:B------:R-:W-:Y:S02]  /*6d30*/  ISETP.GT.AND P4, PT, R6, 0x25, PT ;  /* 0x000000250600780c */ /* 0x000fe40003f84270 */
        /* <DEDUP_REMOVED lines=46> */
[C---:B------:R-:W-:Y:S02]  /*7020*/  ISETP.GT.AND P3, PT, R6.reuse, 0x29, PT ;  /* 0x000000290600780c */ /* 0x040fe40003f64270 */
[----:B--2---:R-:W-:Y:S02]  /*7030*/  PRMT R7, RZ, 0x7610, R7 ;  /* 0x00007610ff077816 */ /* 0x004fe40000000007 */
[----:B------:R-:W-:Y:S02]  /*7040*/  ISETP.GT.AND P4, PT, R6, 0x2a, PT ;  /* 0x0000002a0600780c */ /* 0x000fe40003f84270 */
[----:B----4-:R-:W-:Y:S02]  /*7050*/  PRMT R5, RZ, 0x7610, R5 ;  /* 0x00007610ff057816 */ /* 0x010fe40000000005 */
        /* <DEDUP_REMOVED lines=578> */
[----:B------:R-:W-:-:S02]  /*9480*/  PRMT R29, RZ, 0x7610, R29 ;  /* 0x00007610ff1d7816 */ /* 0x000fc4000000001d */
[C---:B------:R-:W-:Y:S02]  /*9490*/  ISETP.GT.AND P2, PT, R6.reuse, 0x64, PT ;  /* 0x000000640600780c */ /* 0x040fe40003f44270 */
[----:B------:R-:W-:Y:S02]  /*94a0*/  PRMT R9, RZ, 0x7610, R9 ;  /* 0x00007610ff097816 */ /* 0x000fe40000000009 */
[C---:B------:R-:W-:Y:S02]  /*94b0*/  ISETP.GT.AND P3, PT, R6.reuse, 0x65, PT ;  /* 0x000000650600780c */ /* 0x040fe40003f64270 */
[----:B--2---:R-:W-:Y:S02]  /*94c0*/  PRMT R8, RZ, 0x7610, R8 ;  /* 0x00007610ff087816 */ /* 0x004fe40000000008 */
[----:B------:R-:W-:Y:S02]  /*94d0*/  ISETP.GT.AND P4, PT, R6, 0x66, PT ;  /* 0x000000660600780c */ /* 0x000fe40003f84270 */
[----:B----4-:R-:W-:-:S02]  /*94e0*/  PRMT R10, RZ, 0x7610, R10 ;  /* 0x00007610ff0a7816 */ /* 0x010fc4000000000a */
        /* <DEDUP_REMOVED lines=16> */
[----:B------:R-:W-:Y:S01]  /*95f0*/  ISETP.GT.AND P1, PT, R6, 0x68, PT ;  /* 0x000000680600780c */ /* 0x000fe20003f24270 */
[----:B---3--:R-:W-:Y:S01]  /*9600*/  STL [R1+0x9f8], R29 ;  /* 0x0009f81d01007387 */ /* 0x008fe20000100800 */
        /* <DEDUP_REMOVED lines=41> */
[----:B------:R-:W-:Y:S02]  /*98a0*/  PRMT R9, RZ, 0x7610, R9 ;  /* 0x00007610ff097816 */ /* 0x000fe40000000009 */
[----:B------:R-:W-:-:S02]  /*98b0*/  ISETP.GT.AND P0, PT, R6, 0x70, PT ;  /* 0x000000700600780c */ /* 0x000fc40003f04270 */
        /* <DEDUP_REMOVED lines=9> */
[----:B------:R-:W-:Y:S02]  /*9950*/  ISETP.GT.AND P1, PT, R6, 0x78, PT ;  /* 0x000000780600780c */ /* 0x000fe40003f24270 */
[----:B---3--:R-:W-:-:S04]  /*9960*/  @P0 LOP3.LUT R3, R3, R2, RZ, 0x3c, !PT ;  /* 0x0000000203030212 */ /* 0x008fc800078e3cff */
[----:B------:R-:W-:-:S04]  /*9970*/  @P0 LOP3.LUT R2, R3, R2, RZ, 0x3c, !PT ;  /* 0x0000000203020212 */ /* 0x000fc800078e3cff */
[----:B------:R-:W-:-:S05]  /*9980*/  @P0 LOP3.LUT R3, R3, R2, RZ, 0x3c, !PT ;  /* 0x0000000203030212 */ /* 0x000fca00078e3cff */
[----:B------:R0:W2:Y:S04]  /*9990*/  @P0 LDG.E.U16 R8, [R2.64] ;  /* 0x0000000802080981 */ /* 0x0000a8000c1e1500 */
[----:B0-----:R-:W3:Y:S04]  /*99a0*/  LDL R2, [R1+0x26c] ;  /* 0x00026c0001027983 */ /* 0x001ee80000100800 */
[----:B------:R-:W3:Y:S01]  /*99b0*/  LDL R3, [R1+0x270] ;  /* 0x0002700001037983 */ /* 0x000ee20000100800 */
[----:B----4-:R-:W-:Y:S02]  /*99c0*/  PRMT R9, RZ, 0x7610, R9 ;  /* 0x00007610ff097816 */ /* 0x010fe40000000009 */
[----:B------:R-:W-:-:S02]  /*99d0*/  ISETP.GT.AND P0, PT, R6, 0x6a, PT ;  /* 0x0000006a0600780c */ /* 0x000fc40003f04270 */
        /* <DEDUP_REMOVED lines=16> */
[----:B------:R-:W-:-:S02]  /*9ae0*/  ISETP.GT.AND P0, PT, R6, 0x6c, PT ;  /* 0x0000006c0600780c */ /* 0x000fc40003f04270 */
[----:B----4-:R-:W-:Y:S02]  /*9af0*/  PRMT R28, RZ, 0x7610, R28 ;  /* 0x00007610ff1c7816 */ /* 0x010fe4000000001c */
[----:B--2---:R-:W-:-:S04]  /*9b00*/  @P1 LOP3.LUT R3, R3, R2, RZ, 0x3c, !PT ;  /* 0x0000000203031212 */ /* 0x004fc800078e3cff */
[----:B------:R-:W-:-:S04]  /*9b10*/  @P1 LOP3.LUT R2, R3, R2, RZ, 0x3c, !PT ;  /* 0x0000000203021212 */ /* 0x000fc800078e3cff */
[----:B------:R-:W-:-:S05]  /*9b20*/  @P1 LOP3.LUT R3, R3, R2, RZ, 0x3c, !PT ;  /* 0x0000000203031212 */ /* 0x000fca00078e3cff */
[----:B------:R-:W2:Y:S04]  /*9b30*/  @P1 LDG.E.U16 R28, [R2.64] ;  /* 0x00000008021c1981 */ /* 0x000ea8000c1e1500 */
[----:B--2---:R0:W-:Y:S04]  /*9b40*/  STL [R1+0xb4], R28 ;  /* 0x0000b41c01007387 */ /* 0x0041e80000100800 */
[----:B0-----:R-:W2:Y:S04]  /*9b50*/  LDL.LU R28, [R1+0xa58] ;  /* 0x000a5800011c7983 */ /* 0x001ea80000300800 */
[----:B------:R-:W4:Y:S04]  /*9b60*/  LDL R2, [R1+0x2cc] ;  /* 0x0002cc0001027983 */ /* 0x000f280000100800 */
[----:B------:R-:W4:Y:S01]  /*9b70*/  LDL R3, [R1+0x2d0] ;  /* 0x0002d00001037983 */ /* 0x000f220000100800 */
[----:B------:R-:W-:-:S02]  /*9b80*/  ISETP.GT.AND P1, PT, R6, 0x6d, PT ;  /* 0x0000006d0600780c */ /* 0x000fc40003f24270 */
[----:B--2---:R-:W-:Y:S02]  /*9b90*/  PRMT R28, RZ, 0x7610, R28 ;  /* 0x00007610ff1c7816 */ /* 0x004fe4000000001c */
[----:B----4-:R-:W-:-:S04]  /*9ba0*/  @P0 LOP3.LUT R3, R3, R2, RZ, 0x3c, !PT ;  /* 0x0000000203030212 */ /* 0x010fc800078e3cff */
        /* <DEDUP_REMOVED lines=102> */
[----:B------:R0:W2:Y:S04]  /*a210*/  @P0 LDG.E.U16 R28, [R2.64] ;  /* 0x00000008021c0981 */ /* 0x0000a8000c1e1500 */
[----:B0-----:R-:W4:Y:S04]  /*a220*/  LDL R2, [R1+0x264] ;  /* 0x0002640001027983 */ /* 0x001f280000100800 */
[----:B------:R-:W4:Y:S01]  /*a230*/  LDL R3, [R1+0x268] ;  /* 0x0002680001037983 */ /* 0x000f220000100800 */
[----:B------:R-:W-:-:S03]  /*a240*/  PRMT R27, RZ, 0x7610, R27 ;  /* 0x00007610ff1b7816 */ /* 0x000fc6000000001b */
[----:B--2---:R0:W-:Y:S04]  /*a250*/  STL [R1+0x6c], R28 ;  /* 0x00006c1c01007387 */ /* 0x0041e80000100800 */
[----:B0-----:R-:W2:Y:S01]  /*a260*/  LDL R28, [R1+0x248] ;  /* 0x00024800011c7983 */ /* 0x001ea20000100800 */
[----:B------:R-:W-:Y:S02]  /*a270*/  ISETP.GT.AND P0, PT, R6, 0x7a, PT ;  /* 0x0000007a0600780c */ /* 0x000fe40003f04270 */
        /* <DEDUP_REMOVED lines=8> */
[----:B------:R-:W-:-:S02]  /*a300*/  PRMT R29, RZ, 0x7610, R29 ;  /* 0x00007610ff1d7816 */ /* 0x000fc4000000001d */
[----:B------:R-:W-:Y:S02]  /*a310*/  ISETP.GT.AND P1, PT, R6, 0x7b, PT ;  /* 0x0000007b0600780c */ /* 0x000fe40003f24270 */
[----:B--2---:R-:W-:-:S04]  /*a320*/  @P0 LOP3.LUT R3, R3, R2, RZ, 0x3c, !PT ;  /* 0x0000000203030212 */ /* 0x004fc800078e3cff */
[----:B------:R-:W-:-:S04]  /*a330*/  @P0 LOP3.LUT R2, R3, R2, RZ, 0x3c, !PT ;  /* 0x0000000203020212 */ /* 0x000fc800078e3cff */
[----:B------:R-:W-:-:S05]  /*a340*/  @P0 LOP3.LUT R3, R3, R2, RZ, 0x3c, !PT ;  /* 0x0000000203030212 */ /* 0x000fca00078e3cff */
[----:B------:R0:W2:Y:S04]  /*a350*/  @P0 LDG.E.U16 R29, [R2.64] ;  /* 0x00000008021d0981 */ /* 0x0000a8000c1e1500 */
[----:B0-----:R-:W2:Y:S04]  /*a360*/  LDL R2, [R1+0x254] ;  /* 0x0002540001027983 */ /* 0x001ea80000100800 */
[----:B------:R-:W2:Y:S01]  /*a370*/  LDL R3, [R1+0x258] ;  /* 0x0002580001037983 */ /* 0x000ea20000100800 */
[----:B----4-:R-:W-:Y:S02]  /*a380*/  PRMT R27, RZ, 0x7610, R27 ;  /* 0x00007610ff1b7816 */ /* 0x010fe4000000001b */
[----:B------:R-:W-:-:S02]  /*a390*/  ISETP.GT.AND P0, PT, R6, 0x7c, PT ;  /* 0x0000007c0600780c */ /* 0x000fc40003f04270 */
        /* <DEDUP_REMOVED lines=16> */
[----:B------:R-:W4:Y:S01]  /*a4a0*/  LDL R3, [R1+0x244] ;  /* 0x0002440001037983 */ /* 0x000f220000100800 */
[----:B------:R-:W-:Y:S01]  /*a4b0*/  @P1 IMAD.MOV.U32 R2, RZ, RZ, R28 ;  /* 0x000000ffff021224 */ /* 0x000fe200078e001c */
[----:B------:R-:W-:-:S02]  /*a4c0*/  ISETP.GT.AND P0, PT, R6, 0x7e, PT ;  /* 0x0000007e0600780c */ /* 0x000fc40003f04270 */
[----:B------:R-:W-:Y:S01]  /*a4d0*/  ISETP.GT.AND P2, PT, R6, 0x7f, PT ;  /* 0x0000007f0600780c */ /* 0x000fe20003f44270 */
[----:B------:R-:W0:Y:S01]  /*a4e0*/  S2R R28, SR_TID.X ;  /* 0x00000000001c7919 */ /* 0x000e220000002100 */
[----:B--2---:R-:W-:-:S06]  /*a4f0*/  PRMT R27, RZ, 0x7610, R27 ;  /* 0x00007610ff1b7816 */ /* 0x004fcc000000001b */
[----:B----4-:R-:W2:Y:S04]  /*a500*/  @P1 LDG.E.U16 R27, [R2.64] ;  /* 0x00000008021b1981 */ /* 0x010ea8000c1e1500 */
[----:B--2---:R1:W-:Y:S04]  /*a510*/  STL [R1+0x58], R27 ;  /* 0x0000581b01007387 */ /* 0x0043e80000100800 */
[----:B-1----:R-:W2:Y:S04]  /*a520*/  LDL.LU R27, [R1+0xa20] ;  /* 0x000a2000011b7983 */ /* 0x002ea80000300800 */
[----:B------:R-:W4:Y:S04]  /*a530*/  LDL R2, [R1+0x23c] ;  /* 0x00023c0001027983 */ /* 0x000f280000100800 */
[----:B------:R-:W4:Y:S01]  /*a540*/  LDL R3, [R1+0x240] ;  /* 0x0002400001037983 */ /* 0x000f220000100800 */
[----:B0-----:R-:W-:-:S04]  /*a550*/  LOP3.LUT R28, R28, 0x3f, RZ, 0xc0, !PT ;  /* 0x0000003f1c1c7812 */ /* 0x001fc800078ec0ff */
[----:B------:R-:W-:Y:S02]  /*a560*/  LOP3.LUT R28, R28, 0x40, RZ, 0xfc, !PT ;  /* 0x000000401c1c7812 */ /* 0x000fe400078efcff */
        /* <DEDUP_REMOVED lines=9> */
[----:B------:R-:W-:-:S03]  /*a600*/  ISETP.GE.AND P1, PT, R28, R6, PT ;  /* 0x000000061c00720c */ /* 0x000fc60003f26270 */
[----:B------:R-:W3:Y:S01]  /*a610*/  LDL.LU R28, [R1+0xa18] ;  /* 0x000a1800011c7983 */ /* 0x000ee20000300800 */
[----:B--2---:R-:W-:Y:S02]  /*a620*/  PRMT R27, RZ, 0x7610, R27 ;  /* 0x00007610ff1b7816 */ /* 0x004fe4000000001b */
[----:B----4-:R-:W-:-:S04]  /*a630*/  @P2 LOP3.LUT R3, R3, R2, RZ, 0x3c, !PT ;  /* 0x0000000203032212 */ /* 0x010fc800078e3cff */
[----:B------:R-:W-:-:S04]  /*a640*/  @P2 LOP3.LUT R2, R3, R2, RZ, 0x3c, !PT ;  /* 0x0000000203022212 */ /* 0x000fc800078e3cff */
[----:B------:R-:W-:-:S05]  /*a650*/  @P2 LOP3.LUT R3, R3, R2, RZ, 0x3c, !PT ;  /* 0x0000000203032212 */ /* 0x000fca00078e3cff */
[----:B------:R-:W2:Y:S01]  /*a660*/  @P2 LDG.E.U16 R27, [R2.64] ;  /* 0x00000008021b2981 */ /* 0x000ea2000c1e1500 */
[----:B------:R-:W-:-:S03]  /*a670*/  PRMT R26, RZ, 0x7610, R26 ;  /* 0x00007610ff1a7816 */ /* 0x000fc6000000001a */
[----:B------:R-:W-:Y:S06]  /*a680*/  BAR.SYNC.DEFER_BLOCKING 0x0 ;  /* 0x0000000000007b1d */ /* 0x000fec0000010000 */
[----:B--2---:R0:W-:Y:S04]  /*a690*/  STL [R1+0x50], R27 ;  /* 0x0000501b01007387 */ /* 0x0041e80000100800 */
[----:B0-----:R-:W2:Y:S04]  /*a6a0*/  LDL.LU R27, [R1+0xa14] ;  /* 0x000a1400011b7983 */ /* 0x001ea80000300800 */
[----:B------:R-:W4:Y:S04]  /*a6b0*/  LDL R2, [R1+0x6c0] ;  /* 0x0006c00001027983 */ /* 0x000f280000100800 */
[----:B------:R-:W4:Y:S02]  /*a6c0*/  LDL R3, [R1+0x6c4] ;  /* 0x0006c40001037983 */ /* 0x000f240000100800 */
[----:B----4-:R-:W-:-:S04]  /*a6d0*/  @!P1 LOP3.LUT R3, R3, R2, RZ, 0x3c, !PT ;  /* 0x0000000203039212 */ /* 0x010fc800078e3cff */
[----:B------:R-:W-:-:S04]  /*a6e0*/  @!P1 LOP3.LUT R2, R3, R2, RZ, 0x3c, !PT ;  /* 0x0000000203029212 */ /* 0x000fc800078e3cff */
[----:B------:R-:W-:-:S05]  /*a6f0*/  @!P1 LOP3.LUT R3, R3, R2, RZ, 0x3c, !PT ;  /* 0x0000000203039212 */ /* 0x000fca00078e3cff */
[----:B------:R-:W4:Y:S04]  /*a700*/  @!P1 LDG.E.U16 R26, [R2.64] ;  /* 0x00000008021a9981 */ /* 0x000f28000c1e1500 */
[----:B----4-:R0:W-:Y:S04]  /*a710*/  STL [R1+0x4c], R26 ;  /* 0x00004c1a01007387 */ /* 0x0101e80000100800 */
[----:B0-----:R-:W4:Y:S04]  /*a720*/  LDL.LU R26, [R1+0xa10] ;  /* 0x000a1000011a7983 */ /* 0x001f280000300800 */
[----:B------:R-:W2:Y:S04]  /*a730*/  LDL R2, [R1+0x6b0] ;  /* 0x0006b00001027983 */ /* 0x000ea80000100800 */
[----:B------:R-:W2:Y:S01]  /*a740*/  LDL R3, [R1+0x6b4] ;  /* 0x0006b40001037983 */ /* 0x000ea20000100800 */
[----:B------:R-:W-:-:S02]  /*a750*/  PRMT R25, RZ, 0x7610, R25 ;  /* 0x00007610ff197816 */ /* 0x000fc40000000019 */
[----:B--2---:R-:W-:-:S04]  /*a760*/  @!P1 LOP3.LUT R3, R3, R2, RZ, 0x3c, !PT ;  /* 0x0000000203039212 */ /* 0x004fc800078e3cff */
[----:B------:R-:W-:-:S04]  /*a770*/  @!P1 LOP3.LUT R2, R3, R2, RZ, 0x3c, !PT ;  /* 0x0000000203029212 */ /* 0x000fc800078e3cff */
[----:B------:R-:W-:-:S05]  /*a780*/  @!P1 LOP3.LUT R3, R3, R2, RZ, 0x3c, !PT ;  /* 0x0000000203039212 */ /* 0x000fca00078e3cff */
[----:B------:R-:W2:Y:S04]  /*a790*/  @!P1 LDG.E.U16 R25, [R2.64] ;  /* 0x0000000802199981 */ /* 0x000ea8000c1e1500 */
[----:B--2---:R0:W-:Y:S04]  /*a7a0*/  STL [R1+0x48], R25 ;  /* 0x0000481901007387 */ /* 0x0041e80000100800 */
[----:B0-----:R-:W2:Y:S04]  /*a7b0*/  LDL.LU R25, [R1+0xa0c] ;  /* 0x000a0c0001197983 */ /* 0x001ea80000300800 */
        /* <DEDUP_REMOVED lines=38> */
[----:B---3--:R-:W-:-:S02]  /*aa20*/  PRMT R28, RZ, 0x7610, R28 ;  /* 0x00007610ff1c7816 */ /* 0x008fc4000000001c */
[----:B--2---:R-:W-:-:S04]  /*aa30*/  @!P1 LOP3.LUT R3, R3, R2, RZ, 0x3c, !PT ;  /* 0x0000000203039212 */ /* 0x004fc800078e3cff */
[----:B------:R-:W-:-:S04]  /*aa40*/  @!P1 LOP3.LUT R2, R3, R2, RZ, 0x3c, !PT ;  /* 0x0000000203029212 */ /* 0x000fc800078e3cff */
[----:B------:R-:W-:-:S05]  /*aa50*/  @!P1 LOP3.LUT R3, R3, R2, RZ, 0x3c, !PT ;  /* 0x0000000203039212 */ /* 0x000fca00078e3cff */
[----:B------:R-:W2:Y:S04]  /*aa60*/  @!P1 LDG.E.U16 R28, [R2.64] ;  /* 0x00000008021c9981 */ /* 0x000ea8000c1e1500 */
[----:B--2---:R0:W-:Y:S04]  /*aa70*/  STL [R1+0x34], R28 ;  /* 0x0000341c01007387 */ /* 0x0041e80000100800 */
[----:B------:R-:W2:Y:S04]  /*aa80*/  LDL R2, [R1+0x650] ;  /* 0x0006500001027983 */ /* 0x000ea80000100800 */
[----:B------:R-:W2:Y:S01]  /*aa90*/  LDL R3, [R1+0x654] ;  /* 0x0006540001037983 */ /* 0x000ea20000100800 */
[----:B------:R-:W-:-:S02]  /*aaa0*/  PRMT R0, RZ, 0x7610, R0 ;  /* 0x00007610ff007816 */ /* 0x000fc40000000000 */
[----:B------:R-:W-:Y:S01]  /*aab0*/  PRMT R27, RZ, 0x7610, R27 ;  /* 0x00007610ff1b7816 */ /* 0x000fe2000000001b */
[----:B0-----:R-:W0:Y:S01]  /*aac0*/  S2R R28, SR_TID.X ;  /* 0x00000000001c7919 */ /* 0x001e220000002100 */
[----:B----4-:R-:W-:Y:S02]  /*aad0*/  PRMT R26, RZ, 0x7610, R26 ;  /* 0x00007610ff1a7816 */ /* 0x010fe4000000001a */
[----:B------:R-:W-:Y:S02]  /*aae0*/  PRMT R25, RZ, 0x7610, R25 ;  /* 0x00007610ff197816 */ /* 0x000fe40000000019 */
[----:B------:R-:W-:Y:S02]  /*aaf0*/  PRMT R24, RZ, 0x7610, R24 ;  /* 0x00007610ff187816 */ /* 0x000fe40000000018 */
[----:B0-----:R-:W-:-:S05]  /*ab00*/  LOP3.LUT R28, R28, 0x3f, RZ, 0xc0, !PT ;  /* 0x0000003f1c1c7812 */ /* 0x001fca00078ec0ff */
[----:B------:R-:W-:Y:S01]  /*ab10*/  IMAD.SHL.U32 R28, R28, 0x2, RZ ;  /* 0x000000021c1c7824 */ /* 0x000fe200078e00ff */
[----:B--2---:R-:W-:-:S04]  /*ab20*/  @!P1 LOP3.LUT R3, R3, R2, RZ, 0x3c, !PT ;  /* 0x0000000203039212 */ /* 0x004fc800078e3cff */
[----:B------:R-:W-:-:S04]  /*ab30*/  @!P1 LOP3.LUT R2, R3, R2, RZ, 0x3c, !PT ;  /* 0x0000000203029212 */ /* 0x000fc800078e3cff */
[----:B------:R-:W-:-:S05]  /*ab40*/  @!P1 LOP3.LUT R3, R3, R2, RZ, 0x3c, !PT ;  /* 0x0000000203039212 */ /* 0x000fca00078e3cff */
[----:B------:R0:W2:Y:S04]  /*ab50*/  @!P1 LDG.E.U16 R0, [R2.64] ;  /* 0x0000000802009981 */ /* 0x0000a8000c1e1500 */
[----:B0-----:R-:W3:Y:S04]  /*ab60*/  LDL R2, [R1+0x640] ;  /* 0x0006400001027983 */ /* 0x001ee80000100800 */
[----:B------:R-:W3:Y:S04]  /*ab70*/  LDL R3, [R1+0x644] ;  /* 0x0006440001037983 */ /* 0x000ee80000100800 */
[----:B--2---:R0:W-:Y:S04]  /*ab80*/  STL [R1+0x988], R0 ;  /* 0x0009880001007387 */ /* 0x0041e80000100800 */
[----:B0-----:R-:W2:Y:S01]  /*ab90*/  LDL R0, [R1+0x6d8] ;  /* 0x0006d80001007983 */ /* 0x001ea20000100800 */
[----:B---3--:R-:W-:-:S04]  /*aba0*/  @!P1 LOP3.LUT R3, R3, R2, RZ, 0x3c, !PT ;  /* 0x0000000203039212 */ /* 0x008fc800078e3cff */
[----:B------:R-:W-:-:S04]  /*abb0*/  @!P1 LOP3.LUT R2, R3, R2, RZ, 0x3c, !PT ;  /* 0x0000000203029212 */ /* 0x000fc800078e3cff */
[----:B------:R-:W-:-:S05]  /*abc0*/  @!P1 LOP3.LUT R3, R3, R2, RZ, 0x3c, !PT ;  /* 0x0000000203039212 */ /* 0x000fca00078e3cff */
[----:B------:R0:W3:Y:S04]  /*abd0*/  @!P1 LDG.E.U16 R27, [R2.64] ;  /* 0x00000008021b9981 */ /* 0x0000e8000c1e1500 */
[----:B0-----:R-:W4:Y:S04]  /*abe0*/  LDL R2, [R1+0x630] ;  /* 0x0006300001027983 */ /* 0x001f280000100800 */
[----:B------:R-:W4:Y:S04]  /*abf0*/  LDL R3, [R1+0x634] ;  /* 0x0006340001037983 */ /* 0x000f280000100800 */
[----:B---3--:R0:W-:Y:S04]  /*ac00*/  STL [R1+0x98c], R27 ;  /* 0x00098c1b01007387 */ /* 0x0081e80000100800 */
[----:B0-----:R-:W3:Y:S01]  /*ac10*/  LDL R27, [R1+0x6fc] ;  /* 0x0006fc00011b7983 */ /* 0x001ee20000100800 */
[----:B----4-:R-:W-:-:S04]  /*ac20*/  @!P1 LOP3.LUT R3, R3, R2, RZ, 0x3c, !PT ;  /* 0x0000000203039212 */ /* 0x010fc800078e3cff */
[----:B------:R-:W-:-:S04]  /*ac30*/  @!P1 LOP3.LUT R2, R3, R2, RZ, 0x3c, !PT ;  /* 0x0000000203029212 */ /* 0x000fc800078e3cff */
[----:B------:R-:W-:-:S05]  /*ac40*/  @!P1 LOP3.LUT R3, R3, R2, RZ, 0x3c, !PT ;  /* 0x0000000203039212 */ /* 0x000fca00078e3cff */
[----:B------:R0:W4:Y:S04]  /*ac50*/  @!P1 LDG.E.U16 R26, [R2.64] ;  /* 0x00000008021a9981 */ /* 0x000128000c1e1500 */
[----:B0-----:R-:W3:Y:S01]  /*ac60*/  LDL R3, [R1+0x6d4] ;  /* 0x0006d40001037983 */ /* 0x001ee20000100800 */
[----:B--2---:R-:W-:-:S05]  /*ac70*/  @!P1 IMAD.MOV.U32 R2, RZ, RZ, R0 ;  /* 0x000000ffff029224 */ /* 0x004fca00078e0000 */
[----:B---3--:R0:W2:Y:S04]  /*ac80*/  @!P1 LDG.E.U16 R25, [R2.64] ;  /* 0x0000000802199981 */ /* 0x0080a8000c1e1500 */
[----:B----4-:R1:W-:Y:S04]  /*ac90*/  STL [R1+0x990], R26 ;  /* 0x0009901a01007387 */ /* 0x0103e80000100800 */
[----:B------:R-:W3:Y:S04]  /*aca0*/  LDL R0, [R1+0x70c] ;  /* 0x00070c0001007983 */ /* 0x000ee80000100800 */
[----:B0-----:R-:W4:Y:S04]  /*acb0*/  LDL R2, [R1+0x6e0] ;  /* 0x0006e00001027983 */ /* 0x001f280000100800 */
[----:B------:R-:W4:Y:S04]  /*acc0*/  LDL R3, [R1+0x6ec] ;  /* 0x0006ec0001037983 */ /* 0x000f280000100800 */
[----:B-1----:R-:W3:Y:S04]  /*acd0*/  LDL R26, [R1+0x6f0] ;  /* 0x0006f000011a7983 */ /* 0x002ee80000100800 */
[----:B------:R0:W-:Y:S02]  /*ace0*/  STS.U16 [R28+0x1400], R5 ;  /* 0x001400051c007388 */ /* 0x0001e40000000400 */
[----:B0-----:R-:W-:-:S02]  /*acf0*/  PRMT R5, RZ, 0x7610, R5 ;  /* 0x00007610ff057816 */ /* 0x001fc40000000005 */
[----:B--2---:R0:W-:Y:S04]  /*ad00*/  STL [R1+0x994], R25 ;  /* 0x0009941901007387 */ /* 0x0041e80000100800 */
[----:B0-----:R-:W2:Y:S01]  /*ad10*/  LDL R25, [R1+0x700] ;  /* 0x0007000001197983 */ /* 0x001ea20000100800 */
[----:B----4-:R-:W-:-:S04]  /*ad20*/  @!P1 LOP3.LUT R3, R3, R2, RZ, 0x3c, !PT ;  /* 0x0000000203039212 */ /* 0x010fc800078e3cff */
[----:B------:R-:W-:-:S04]  /*ad30*/  @!P1 LOP3.LUT R2, R3, R2, RZ, 0x3c, !PT ;  /* 0x0000000203029212 */ /* 0x000fc800078e3cff */
[----:B------:R-:W-:-:S05]  /*ad40*/  @!P1 LOP3.LUT R3, R3, R2, RZ, 0x3c, !PT ;  /* 0x0000000203039212 */ /* 0x000fca00078e3cff */
[----:B------:R0:W4:Y:S02]  /*ad50*/  @!P1 LDG.E.U16 R24, [R2.64] ;  /* 0x0000000802189981 */ /* 0x000124000c1e1500 */
[----:B0-----:R-:W-:Y:S02]  /*ad60*/  @!P1 IMAD.MOV.U32 R2, RZ, RZ, R27 ;  /* 0x000000ffff029224 */ /* 0x001fe400078e001b */
[----:B---3--:R-:W-:-:S05]  /*ad70*/  @!P1 IMAD.MOV.U32 R3, RZ, RZ, R26 ;  /* 0x000000ffff039224 */ /* 0x008fca00078e001a */
[----:B------:R0:W3:Y:S04]  /*ad80*/  @!P1 LDG.E.U16 R5, [R2.64] ;  /* 0x0000000802059981 */ /* 0x0000e8000c1e1500 */
[----:B------:R1:W-:Y:S01]  /*ad90*/  STS.U16 [R28+0x1800], R4 ;  /* 0x001800041c007388 */ /* 0x0003e20000000400 */
[----:B0-----:R-:W-:Y:S01]  /*ada0*/  @!P1 IMAD.MOV.U32 R2, RZ, RZ, R0 ;  /* 0x000000ffff029224 */ /* 0x001fe200078e0000 */
[----:B-1----:R-:W-:Y:S01]  /*adb0*/  PRMT R4, RZ, 0x7610, R4 ;  /* 0x00007610ff047816 */ /* 0x002fe20000000004 */
[----:B--2---:R-:W-:-:S05]  /*adc0*/  @!P1 IMAD.MOV.U32 R3, RZ, RZ, R25 ;  /* 0x000000ffff039224 */ /* 0x004fca00078e0019 */
[----:B------:R0:W2:Y:S04]  /*add0*/  @!P1 LDG.E.U16 R4, [R2.64] ;  /* 0x0000000802049981 */ /* 0x0000a8000c1e1500 */
[----:B----4-:R1:W-:Y:S04]  /*ade0*/  STL [R1+0x998], R24 ;  /* 0x0009981801007387 */ /* 0x0103e80000100800 */
[----:B------:R-:W4:Y:S04]  /*adf0*/  LDL R27, [R1+0x720] ;  /* 0x00072000011b7983 */ /* 0x000f280000100800 */
[----:B------:R-:W4:Y:S04]  /*ae00*/  LDL R26, [R1+0x728] ;  /* 0x00072800011a7983 */ /* 0x000f280000100800 */
[----:B-1----:R-:W4:Y:S04]  /*ae10*/  LDL R24, [R1+0x71c] ;  /* 0x00071c0001187983 */ /* 0x002f280000100800 */
[----:B---3--:R1:W-:Y:S04]  /*ae20*/  STL [R1+0x99c], R5 ;  /* 0x00099c0501007387 */ /* 0x0083e80000100800 */
[----:B------:R-:W3:Y:S04]  /*ae30*/  LDL R25, [R1+0x6c8] ;  /* 0x0006c80001197983 */ /* 0x000ee80000100800 */
[----:B------:R-:W3:Y:S04]  /*ae40*/  LDL R0, [R1+0x6cc] ;  /* 0x0006cc0001007983 */ /* 0x000ee80000100800 */
[----:B-1----:R-:W3:Y:S01]  /*ae50*/  LDL R5, [R1+0x710] ;  /* 0x0007100001057983 */ /* 0x002ee20000100800 */
[----:B0-----:R-:W-:-:S03]  /*ae60*/  PRMT R3, RZ, 0x7610, R3 ;  /* 0x00007610ff037816 */ /* 0x001fc60000000003 */
[----:B------:R-:W-:Y:S04]  /*ae70*/  STS.U16 [R28+0x1c00], R7 ;  /* 0x001c00071c007388 */ /* 0x000fe80000000400 */
[----:B--2---:R0:W-:Y:S04]  /*ae80*/  STL [R1+0x9a0], R4 ;  /* 0x0009a00401007387 */ /* 0x0041e80000100800 */
[----:B0-----:R-:W0:Y:S02]  /*ae90*/  S2R R4, SR_TID.X ;  /* 0x0000000000047919 */ /* 0x001e240000002100 */
[----:B0-----:R-:W-:-:S04]  /*aea0*/  LOP3.LUT R4, R4, 0x3f, RZ, 0xc0, !PT ;  /* 0x0000003f04047812 */ /* 0x001fc800078ec0ff */
[----:B------:R-:W-:Y:S01]  /*aeb0*/  ISETP.GE.AND P0, PT, R4, R6, PT ;  /* 0x000000060400720c */ /* 0x000fe20003f06270 */
[----:B----4-:R-:W-:Y:S02]  /*aec0*/  @!P1 IMAD.MOV.U32 R6, RZ, RZ, R24 ;  /* 0x000000ffff069224 */ /* 0x010fe400078e0018 */
[----:B------:R-:W2:Y:S01]  /*aed0*/  LDL R24, [R1+0x6b8] ;  /* 0x0006b80001187983 */ /* 0x000ea20000100800 */
[----:B---3--:R-:W-:-:S03]  /*aee0*/  @!P1 IMAD.MOV.U32 R7, RZ, RZ, R5 ;  /* 0x000000ffff079224 */ /* 0x008fc600078e0005 */
[----:B------:R-:W3:Y:S04]  /*aef0*/  LDL R5, [R1+0x6bc] ;  /* 0x0006bc0001057983 */ /* 0x000ee80000100800 */
[----:B------:R0:W4:Y:S01]  /*af00*/  @!P1 LDG.E.U16 R3, [R6.64] ;  /* 0x0000000806039981 */ /* 0x000122000c1e1500 */
[----:B------:R-:W-:Y:S02]  /*af10*/  PRMT R2, RZ, 0x7610, R2 ;  /* 0x00007610ff027816 */ /* 0x000fe40000000002 */
[----:B------:R-:W-:Y:S01]  /*af20*/  PRMT R23, RZ, 0x7610, R23 ;  /* 0x00007610ff177816 */ /* 0x000fe20000000017 */
[----:B0-----:R-:W-:Y:S02]  /*af30*/  @!P1 IMAD.MOV.U32 R6, RZ, RZ, R26 ;  /* 0x000000ffff069224 */ /* 0x001fe400078e001a */
[----:B------:R-:W-:-:S05]  /*af40*/  @!P1 IMAD.MOV.U32 R7, RZ, RZ, R27 ;  /* 0x000000ffff079224 */ /* 0x000fca00078e001b */
[----:B------:R0:W4:Y:S02]  /*af50*/  @!P1 LDG.E.U16 R2, [R6.64] ;  /* 0x0000000806029981 */ /* 0x000124000c1e1500 */
[----:B0-----:R-:W-:Y:S02]  /*af60*/  @!P0 IMAD.MOV.U32 R6, RZ, RZ, R0 ;  /* 0x000000ffff068224 */ /* 0x001fe400078e0000 */
[----:B------:R-:W-:-:S05]  /*af70*/  @!P0 IMAD.MOV.U32 R7, RZ, RZ, R25 ;  /* 0x000000ffff078224 */ /* 0x000fca00078e0019 */
[----:B------:R2:W4:Y:S01]  /*af80*/  @!P0 LDG.E.U16 R23, [R6.64] ;  /* 0x0000000806178981 */ /* 0x000522000c1e1500 */
[----:B------:R-:W-:Y:S01]  /*af90*/  PRMT R22, RZ, 0x7610, R22 ;  /* 0x00007610ff167816 */ /* 0x000fe20000000016 */
[----:B--2---:R-:W-:Y:S02]  /*afa0*/  @!P0 IMAD.MOV.U32 R7, RZ, RZ, R24 ;  /* 0x000000ffff078224 */ /* 0x004fe400078e0018 */
[----:B---3--:R-:W-:Y:S01]  /*afb0*/  @!P0 IMAD.MOV.U32 R6, RZ, RZ, R5 ;  /* 0x000000ffff068224 */ /* 0x008fe200078e0005 */
[----:B----4-:R0:W-:Y:S04]  /*afc0*/  STL [R1+0x9a4], R3 ;  /* 0x0009a40301007387 */ /* 0x0101e80000100800 */
[----:B------:R-:W2:Y:S04]  /*afd0*/  LDL R4, [R1+0x6a8] ;  /* 0x0006a80001047983 */ /* 0x000ea80000100800 */
[----:B------:R2:W3:Y:S04]  /*afe0*/  @!P0 LDG.E.U16 R22, [R6.64] ;  /* 0x0000000806168981 */ /* 0x0004e8000c1e1500 */
[----:B0-----:R-:W4:Y:S04]  /*aff0*/  LDL R3, [R1+0x6ac] ;  /* 0x0006ac0001037983 */ /* 0x001f280000100800 */
[----:B------:R0:W-:Y:S04]  /*b000*/  STL [R1+0x9a8], R2 ;  /* 0x0009a80201007387 */ /* 0x0001e80000100800 */
[----:B------:R-:W4:Y:S04]  /*b010*/  LDL R0, [R1+0x69c] ;  /* 0x00069c0001007983 */ /* 0x000f280000100800 */
[----:B0-----:R-:W4:Y:S04]  /*b020*/  LDL R2, [R1+0x698] ;  /* 0x0006980001027983 */ /* 0x001f280000100800 */
[----:B------:R-:W-:Y:S04]  /*b030*/  STL [R1+0x9ac], R23 ;  /* 0x0009ac1701007387 */ /* 0x000fe80000100800 */
[----:B------:R-:W4:Y:S04]  /*b040*/  LDL R24, [R1+0x688] ;  /* 0x0006880001187983 */ /* 0x000f280000100800 */
[----:B------:R-:W4:Y:S01]  /*b050*/  LDL R5, [R1+0x68c] ;  /* 0x00068c0001057983 */ /* 0x000f220000100800 */
[----:B--2---:R-:W-:-:S03]  /*b060*/  @!P0 IMAD.MOV.U32 R7, RZ, RZ, R4 ;  /* 0x000000ffff078224 */ /* 0x004fc600078e0004 */
[----:B---3--:R-:W-:Y:S01]  /*b070*/  STL [R1+0x9b0], R22 ;  /* 0x0009b01601007387 */ /* 0x008fe20000100800 */
[----:B----4-:R-:W-:-:S03]  /*b080*/  @!P0 IMAD.MOV.U32 R6, RZ, RZ, R3 ;  /* 0x000000ffff068224 */ /* 0x010fc600078e0003 */
[----:B------:R-:W2:Y:S04]  /*b090*/  LDL R4, [R1+0x678] ;  /* 0x0006780001047983 */ /* 0x000ea80000100800 */
[----:B------:R-:W3:Y:S01]  /*b0a0*/  LDL R3, [R1+0x67c] ;  /* 0x00067c0001037983 */ /* 0x000ee20000100800 */
[----:B------:R-:W-:-:S03]  /*b0b0*/  PRMT R21, RZ, 0x7610, R21 ;  /* 0x00007610ff157816 */ /* 0x000fc60000000015 */
[----:B------:R0:W-:Y:S04]  /*b0c0*/  STS.U16 [R28], R20 ;  /* 0x000000141c007388 */ /* 0x0001e80000000400 */
[----:B------:R1:W4:Y:S01]  /*b0d0*/  @!P0 LDG.E.U16 R21, [R6.64] ;  /* 0x0000000806158981 */ /* 0x000322000c1e1500 */
[----:B0-----:R-:W-:Y:S01]  /*b0e0*/  PRMT R20, RZ, 0x7610, R20 ;  /* 0x00007610ff147816 */ /* 0x001fe20000000014 */
[----:B-1----:R-:W-:Y:S02]  /*b0f0*/  @!P0 IMAD.MOV.U32 R6, RZ, RZ, R0 ;  /* 0x000000ffff068224 */ /* 0x002fe400078e0000 */
[----:B------:R-:W-:Y:S01]  /*b100*/  @!P0 IMAD.MOV.U32 R7, RZ, RZ, R2 ;  /* 0x000000ffff078224 */ /* 0x000fe200078e0002 */
[----:B------:R0:W-:Y:S04]  /*b110*/  STS.U16 [R28+0x400], R19 ;  /* 0x000400131c007388 */ /* 0x0001e80000000400 */
[----:B------:R1:W4:Y:S01]  /*b120*/  @!P0 LDG.E.U16 R20, [R6.64] ;  /* 0x0000000806148981 */ /* 0x000322000c1e1500 */
[----:B0-----:R-:W-:Y:S01]  /*b130*/  PRMT R19, RZ, 0x7610, R19 ;  /* 0x00007610ff137816 */ /* 0x001fe20000000013 */
[----:B-1----:R-:W-:-:S02]  /*b140*/  @!P0 IMAD.MOV.U32 R6, RZ, RZ, R5 ;  /* 0x000000ffff068224 */ /* 0x002fc400078e0005 */
[----:B------:R-:W-:Y:S01]  /*b150*/  @!P0 IMAD.MOV.U32 R7, RZ, RZ, R24 ;  /* 0x000000ffff078224 */ /* 0x000fe200078e0018 */
[----:B------:R0:W-:Y:S04]  /*b160*/  STS.U16 [R28+0x800], R18 ;  /* 0x000800121c007388 */ /* 0x0001e80000000400 */
[----:B------:R2:W4:Y:S01]  /*b170*/  @!P0 LDG.E.U16 R19, [R6.64] ;  /* 0x0000000806138981 */ /* 0x000522000c1e1500 */
[----:B0-----:R-:W-:Y:S01]  /*b180*/  PRMT R18, RZ, 0x7610, R18 ;  /* 0x00007610ff127816 */ /* 0x001fe20000000012 */
[----:B--2---:R-:W-:Y:S02]  /*b190*/  @!P0 IMAD.MOV.U32 R7, RZ, RZ, R4 ;  /* 0x000000ffff078224 */ /* 0x004fe400078e0004 */
[----:B---3--:R-:W-:-:S05]  /*b1a0*/  @!P0 IMAD.MOV.U32 R6, RZ, RZ, R3 ;  /* 0x000000ffff068224 */ /* 0x008fca00078e0003 */
[----:B------:R-:W2:Y:S04]  /*b1b0*/  @!P0 LDG.E.U16 R18, [R6.64] ;  /* 0x0000000806128981 */ /* 0x000ea8000c1e1500 */
[----:B----4-:R-:W-:Y:S04]  /*b1c0*/  STL [R1+0x9b4], R21 ;  /* 0x0009b41501007387 */ /* 0x010fe80000100800 */
[----:B------:R-:W3:Y:S04]  /*b1d0*/  LDL R2, [R1+0x668] ;  /* 0x0006680001027983 */ /* 0x000ee80000100800 */
[----:B------:R-:W4:Y:S04]  /*b1e0*/  LDL R0, [R1+0x66c] ;  /* 0x00066c0001007983 */ /* 0x000f280000100800 */
[----:B------:R-:W4:Y:S04]  /*b1f0*/  LDL.LU R23, [R1+0x208] ;  /* 0x0002080001177983 */ /* 0x000f280000300800 */
[----:B------:R0:W-:Y:S04]  /*b200*/  STL [R1+0x9b8], R20 ;  /* 0x0009b81401007387 */ /* 0x0001e80000100800 */
[----:B------:R-:W4:Y:S04]  /*b210*/  LDL.LU R24, [R1+0x1f0] ;  /* 0x0001f00001187983 */ /* 0x000f280000300800 */
[----:B------:R1:W-:Y:S04]  /*b220*/  STL [R1+0x9bc], R19 ;  /* 0x0009bc1301007387 */ /* 0x0003e80000100800 */
[----:B0-----:R-:W4:Y:S04]  /*b230*/  LDL R20, [R1+0x658] ;  /* 0x0006580001147983 */ /* 0x001f280000100800 */
[----:B-1----:R-:W4:Y:S04]  /*b240*/  LDL R19, [R1+0x65c] ;  /* 0x00065c0001137983 */ /* 0x002f280000100800 */
[----:B------:R-:W4:Y:S04]  /*b250*/  LDL.LU R25, [R1+0x1dc] ;  /* 0x0001dc0001197983 */ /* 0x000f280000300800 */
[----:B--2---:R-:W-:Y:S04]  /*b260*/  STL [R1+0x9c0], R18 ;  /* 0x0009c01201007387 */ /* 0x004fe80000100800 */
[----:B------:R-:W2:Y:S04]  /*b270*/  LDL R5, [R1+0x648] ;  /* 0x0006480001057983 */ /* 0x000ea80000100800 */
[----:B------:R-:W2:Y:S01]  /*b280*/  LDL R4, [R1+0x64c] ;  /* 0x00064c0001047983 */ /* 0x000ea20000100800 */
[----:B---3--:R-:W-:-:S03]  /*b290*/  @!P0 IMAD.MOV.U32 R7, RZ, RZ, R2 ;  /* 0x000000ffff078224 */ /* 0x008fc600078e0002 */
[----:B------:R0:W-:Y:S01]  /*b2a0*/  STS.U16 [R28+0xc00], R17 ;  /* 0x000c00111c007388 */ /* 0x0001e20000000400 */
[----:B----4-:R-:W-:-:S03]  /*b2b0*/  @!P0 IMAD.MOV.U32 R6, RZ, RZ, R0 ;  /* 0x000000ffff068224 */ /* 0x010fc600078e0000 */
[----:B------:R1:W-:Y:S04]  /*b2c0*/  STS.U16 [R28+0x2000], R15 ;  /* 0x0020000f1c007388 */ /* 0x0003e80000000400 */
[----:B------:R3:W-:Y:S01]  /*b2d0*/  STS.U16 [R28+0x2800], R13 ;  /* 0x0028000d1c007388 */ /* 0x0007e20000000400 */
[----:B0-----:R-:W-:-:S03]  /*b2e0*/  PRMT R17, RZ, 0x7610, R17 ;  /* 0x00007610ff117816 */ /* 0x001fc60000000011 */
[----:B------:R-:W4:Y:S01]  /*b2f0*/  LDL R3, [R1+0x638] ;  /* 0x0006380001037983 */ /* 0x000f220000100800 */
[----:B-1----:R-:W-:-:S03]  /*b300*/  PRMT R15, RZ, 0x7610, R15 ;  /* 0x00007610ff0f7816 */ /* 0x002fc6000000000f */
[----:B------:R0:W4:Y:S01]  /*b310*/  @!P0 LDG.E.U16 R17, [R6.64] ;  /* 0x0000000806118981 */ /* 0x000122000c1e1500 */
[----:B---3--:R-:W-:-:S03]  /*b320*/  PRMT R13, RZ, 0x7610, R13 ;  /* 0x00007610ff0d7816 */ /* 0x008fc6000000000d */
[----:B------:R-:W3:Y:S04]  /*b330*/  LDL R2, [R1+0x63c] ;  /* 0x00063c0001027983 */ /* 0x000ee80000100800 */
[----:B------:R-:W3:Y:S04]  /*b340*/  LDL.LU R26, [R1+0x1c0] ;  /* 0x0001c000011a7983 */ /* 0x000ee80000300800 */
[----:B------:R-:W3:Y:S01]  /*b350*/  LDL.LU R27, [R1+0x1a0] ;  /* 0x0001a000011b7983 */ /* 0x000ee20000300800 */
[----:B0-----:R-:W-:Y:S02]  /*b360*/  @!P0 IMAD.MOV.U32 R7, RZ, RZ, R20 ;  /* 0x000000ffff078224 */ /* 0x001fe400078e0014 */
[----:B------:R-:W-:-:S05]  /*b370*/  @!P0 IMAD.MOV.U32 R6, RZ, RZ, R19 ;  /* 0x000000ffff068224 */ /* 0x000fca00078e0013 */
[----:B------:R2:W3:Y:S02]  /*b380*/  @!P0 LDG.E.U16 R15, [R6.64] ;  /* 0x00000008060f8981 */ /* 0x0004e4000c1e1500 */
[----:B--2---:R-:W-:Y:S02]  /*b390*/  @!P0 IMAD.MOV.U32 R7, RZ, RZ, R5 ;  /* 0x000000ffff078224 */ /* 0x004fe400078e0005 */
[----:B------:R-:W-:-:S05]  /*b3a0*/  @!P0 IMAD.MOV.U32 R6, RZ, RZ, R4 ;  /* 0x000000ffff068224 */ /* 0x000fca00078e0004 */
[----:B------:R0:W2:Y:S04]  /*b3b0*/  @!P0 LDG.E.U16 R13, [R6.64] ;  /* 0x00000008060d8981 */ /* 0x0000a8000c1e1500 */
[----:B------:R-:W-:Y:S04]  /*b3c0*/  STS.U16 [R28+0x3800], R8 ;  /* 0x003800081c007388 */ /* 0x000fe80000000400 */
[----:B------:R1:W-:Y:S04]  /*b3d0*/  STS.U16 [R28+0x3c00], R9 ;  /* 0x003c00091c007388 */ /* 0x0003e80000000400 */
[----:B----4-:R-:W-:Y:S04]  /*b3e0*/  STL [R1+0x9c4], R17 ;  /* 0x0009c41101007387 */ /* 0x010fe80000100800 */
[----:B-1----:R-:W4:Y:S04]  /*b3f0*/  LDL R9, [R1+0x62c] ;  /* 0x00062c0001097983 */ /* 0x002f280000100800 */
[----:B------:R-:W4:Y:S01]  /*b400*/  LDL R8, [R1+0x6dc] ;  /* 0x0006dc0001087983 */ /* 0x000f220000100800 */
[----:B------:R-:W-:-:S03]  /*b410*/  LOP3.LUT R0, R28, 0x10, RZ, 0x3c, !PT ;  /* 0x000000101c007812 */ /* 0x000fc600078e3cff */
[----:B------:R-:W-:Y:S04]  /*b420*/  STS.U16 [R28+0x1000], R16 ;  /* 0x001000101c007388 */ /* 0x000fe80000000400 */
[----:B---3--:R-:W-:Y:S04]  /*b430*/  STL [R1+0x9c8], R15 ;  /* 0x0009c80f01007387 */ /* 0x008fe80000100800 */
[----:B------:R-:W3:Y:S04]  /*b440*/  LDL R5, [R1+0x6d0] ;  /* 0x0006d00001057983 */ /* 0x000ee80000100800 */
[----:B------:R-:W3:Y:S01]  /*b450*/  LDL R4, [R1+0x6e4] ;  /* 0x0006e40001047983 */ /* 0x000ee20000100800 */
[----:B0-----:R-:W-:-:S03]  /*b460*/  @!P0 IMAD.MOV.U32 R6, RZ, RZ, R2 ;  /* 0x000000ffff068224 */ /* 0x001fc600078e0002 */
[----:B------:R-:W-:Y:S01]  /*b470*/  STS.U16 [R28+0x2400], R14 ;  /* 0x0024000e1c007388 */ /* 0x000fe20000000400 */
[----:B------:R-:W-:-:S03]  /*b480*/  @!P0 IMAD.MOV.U32 R7, RZ, RZ, R3 ;  /* 0x000000ffff078224 */ /* 0x000fc600078e0003 */
[----:B------:R-:W-:Y:S04]  /*b490*/  STS.U16 [R28+0x2c00], R12 ;  /* 0x002c000c1c007388 */ /* 0x000fe80000000400 */
[----:B------:R-:W-:Y:S04]  /*b4a0*/  STS.U16 [R28+0x3000], R11 ;  /* 0x0030000b1c007388 */ /* 0x000fe80000000400 */
[----:B------:R-:W-:Y:S04]  /*b4b0*/  STS.U16 [R28+0x3400], R10 ;  /* 0x0034000a1c007388 */ /* 0x000fe80000000400 */
[----:B------:R-:W-:Y:S04]  /*b4c0*/  STS.U16 [R0+0x80], R23 ;  /* 0x0000801700007388 */ /* 0x000fe80000000400 */
[----:B------:R0:W-:Y:S04]  /*b4d0*/  STS.U16 [R0+0x480], R24 ;  /* 0x0004801800007388 */ /* 0x0001e80000000400 */
[----:B--2---:R-:W-:Y:S04]  /*b4e0*/  STL [R1+0x9cc], R13 ;  /* 0x0009cc0d01007387 */ /* 0x004fe80000100800 */
[----:B0-----:R-:W2:Y:S04]  /*b4f0*/  LDL.LU R24, [R1+0x190] ;  /* 0x0001900001187983 */ /* 0x001ea80000300800 */
[----:B------:R-:W2:Y:S04]  /*b500*/  LDL R3, [R1+0x6e8] ;  /* 0x0006e80001037983 */ /* 0x000ea80000100800 */
[----:B------:R-:W2:Y:S01]  /*b510*/  LDL R2, [R1+0x6f4] ;  /* 0x0006f40001027983 */ /* 0x000ea20000100800 */
[----:B------:R-:W-:-:S06]  /*b520*/  PRMT R10, RZ, 0x7610, R10 ;  /* 0x00007610ff0a7816 */ /* 0x000fcc000000000a */
[----:B------:R0:W2:Y:S02]  /*b530*/  @!P0 LDG.E.U16 R10, [R6.64] ;  /* 0x00000008060a8981 */ /* 0x0000a4000c1e1500 */
[----:B0-----:R-:W-:Y:S02]  /*b540*/  PRMT R6, RZ, 0x7610, R6 ;  /* 0x00007610ff067816 */ /* 0x001fe40000000006 */
[----:B------:R-:W-:-:S04]  /*b550*/  PRMT R7, RZ, 0x7610, R7 ;  /* 0x00007610ff077816 */ /* 0x000fc80000000007 */
[----:B----4-:R3:W4:Y:S02]  /*b560*/  @!P0 LDG.E.U16 R6, [R8.64] ;  /* 0x0000000808068981 */ /* 0x010724000c1e1500 */
[----:B---3--:R-:W-:Y:S02]  /*b570*/  @!P0 IMAD.MOV.U32 R9, RZ, RZ, R5 ;  /* 0x000000ffff098224 */ /* 0x008fe400078e0005 */
[----:B------:R-:W-:-:S05]  /*b580*/  @!P0 IMAD.MOV.U32 R8, RZ, RZ, R4 ;  /* 0x000000ffff088224 */ /* 0x000fca00078e0004 */
[----:B------:R2:W3:Y:S01]  /*b590*/  @!P0 LDG.E.U16 R7, [R8.64] ;  /* 0x0000000808078981 */ /* 0x0004e2000c1e1500 */
[----:B------:R-:W-:Y:S01]  /*b5a0*/  PRMT R11, RZ, 0x7610, R11 ;  /* 0x00007610ff0b7816 */ /* 0x000fe2000000000b */
[----:B--2---:R-:W-:Y:S02]  /*b5b0*/  @!P0 IMAD.MOV.U32 R9, RZ, RZ, R3 ;  /* 0x000000ffff098224 */ /* 0x004fe400078e0003 */
[----:B------:R-:W-:-:S05]  /*b5c0*/  @!P0 IMAD.MOV.U32 R8, RZ, RZ, R2 ;  /* 0x000000ffff088224 */ /* 0x000fca00078e0002 */
[----:B------:R-:W2:Y:S04]  /*b5d0*/  @!P0 LDG.E.U16 R11, [R8.64] ;  /* 0x00000008080b8981 */ /* 0x000ea8000c1e1500 */
[----:B------:R-:W-:Y:S04]  /*b5e0*/  STL [R1+0x9d0], R10 ;  /* 0x0009d00a01007387 */ /* 0x000fe80000100800 */
[----:B------:R0:W-:Y:S04]  /*b5f0*/  STS.U16 [R0+0x880], R25 ;  /* 0x0008801900007388 */ /* 0x0001e80000000400 */
[----:B------:R1:W-:Y:S04]  /*b600*/  STS.U16 [R0+0xc80], R26 ;  /* 0x000c801a00007388 */ /* 0x0003e80000000400 */
[----:B0-----:R-:W2:Y:S04]  /*b610*/  LDL.LU R25, [R1+0x174] ;  /* 0x0001740001197983 */ /* 0x001ea80000300800 */
[----:B----4-:R-:W-:Y:S04]  /*b620*/  STL [R1+0x9d4], R6 ;  /* 0x0009d40601007387 */ /* 0x010fe80000100800 */
[----:B-1----:R-:W4:Y:S04]  /*b630*/  LDL.LU R26, [R1+0x164] ;  /* 0x00016400011a7983 */ /* 0x002f280000300800 */
[----:B---3--:R-:W-:Y:S04]  /*b640*/  STL [R1+0x9d8], R7 ;  /* 0x0009d80701007387 */ /* 0x008fe80000100800 */
[----:B------:R-:W3:Y:S04]  /*b650*/  LDL R13, [R1+0x6f8] ;  /* 0x0006f800010d7983 */ /* 0x000ee80000100800 */
[----:B------:R-:W4:Y:S04]  /*b660*/  LDL R10, [R1+0x704] ;  /* 0x00070400010a7983 */ /* 0x000f280000100800 */
[----:B------:R-:W4:Y:S04]  /*b670*/  LDL R3, [R1+0x708] ;  /* 0x0007080001037983 */ /* 0x000f280000100800 */
[----:B------:R-:W4:Y:S04]  /*b680*/  LDL R2, [R1+0x714] ;  /* 0x0007140001027983 */ /* 0x000f280000100800 */
[----:B------:R-:W4:Y:S04]  /*b690*/  LDL.LU R17, [R1+0x148] ;  /* 0x0001480001117983 */ /* 0x000f280000300800 */
[----:B------:R-:W4:Y:S04]  /*b6a0*/  LDL.LU R18, [R1+0x12c] ;  /* 0x00012c0001127983 */ /* 0x000f280000300800 */
[----:B------:R-:W4:Y:S04]  /*b6b0*/  LDL.LU R19, [R1+0x110] ;  /* 0x0001100001137983 */ /* 0x000f280000300800 */
[----:B------:R-:W4:Y:S04]  /*b6c0*/  LDL.LU R20, [R1+0xf4] ;  /* 0x0000f40001147983 */ /* 0x000f280000300800 */
[----:B------:R0:W-:Y:S04]  /*b6d0*/  STS.U16 [R0+0x1080], R27 ;  /* 0x0010801b00007388 */ /* 0x0001e80000000400 */
[----:B------:R-:W4:Y:S04]  /*b6e0*/  LDL.LU R4, [R1+0xd8] ;  /* 0x0000d80001047983 */ /* 0x000f280000300800 */
[----:B0-----:R-:W4:Y:S04]  /*b6f0*/  LDL.LU R27, [R1+0xbc] ;  /* 0x0000bc00011b7983 */ /* 0x001f280000300800 */
[----:B--2---:R-:W-:Y:S04]  /*b700*/  STL [R1+0x9dc], R11 ;  /* 0x0009dc0b01007387 */ /* 0x004fe80000100800 */
[----:B------:R-:W2:Y:S04]  /*b710*/  LDL R7, [R1+0x718] ;  /* 0x0007180001077983 */ /* 0x000ea80000100800 */
[----:B------:R-:W2:Y:S01]  /*b720*/  LDL R6, [R1+0x724] ;  /* 0x0007240001067983 */ /* 0x000ea20000100800 */
[----:B------:R-:W-:-:S02]  /*b730*/  PRMT R12, RZ, 0x7610, R12 ;  /* 0x00007610ff0c7816 */ /* 0x000fc4000000000c */
[----:B------:R-:W-:Y:S01]  /*b740*/  PRMT R14, RZ, 0x7610, R14 ;  /* 0x00007610ff0e7816 */ /* 0x000fe2000000000e */
[----:B------:R-:W2:Y:S01]  /*b750*/  LDL.LU R21, [R1+0x90] ;  /* 0x0000900001157983 */ /* 0x000ea20000300800 */
[----:B------:R-:W-:-:S03]  /*b760*/  PRMT R16, RZ, 0x7610, R16 ;  /* 0x00007610ff107816 */ /* 0x000fc60000000010 */
[----:B------:R-:W2:Y:S04]  /*b770*/  LDL.LU R22, [R1+0x68] ;  /* 0x0000680001167983 */ /* 0x000ea80000300800 */
[----:B------:R-:W2:Y:S01]  /*b780*/  LDL.LU R5, [R1+0x22c] ;  /* 0x00022c0001057983 */ /* 0x000ea20000300800 */
[----:B---3--:R-:W-:Y:S02]  /*b790*/  @!P0 IMAD.MOV.U32 R9, RZ, RZ, R13 ;  /* 0x000000ffff098224 */ /* 0x008fe400078e000d */
[----:B----4-:R-:W-:-:S05]  /*b7a0*/  @!P0 IMAD.MOV.U32 R8, RZ, RZ, R10 ;  /* 0x000000ffff088224 */ /* 0x010fca00078e000a */
[----:B------:R0:W3:Y:S02]  /*b7b0*/  @!P0 LDG.E.U16 R12, [R8.64] ;  /* 0x00000008080c8981 */ /* 0x0000e4000c1e1500 */
[----:B0-----:R-:W-:Y:S02]  /*b7c0*/  @!P0 IMAD.MOV.U32 R8, RZ, RZ, R2 ;  /* 0x000000ffff088224 */ /* 0x001fe400078e0002 */
[----:B------:R-:W-:-:S05]  /*b7d0*/  @!P0 IMAD.MOV.U32 R9, RZ, RZ, R3 ;  /* 0x000000ffff098224 */ /* 0x000fca00078e0003 */
[----:B------:R2:W4:Y:S02]  /*b7e0*/  @!P0 LDG.E.U16 R14, [R8.64] ;  /* 0x00000008080e8981 */ /* 0x000524000c1e1500 */
[----:B--2---:R-:W-:Y:S02]  /*b7f0*/  @!P0 IMAD.MOV.U32 R9, RZ, RZ, R7 ;  /* 0x000000ffff098224 */ /* 0x004fe400078e0007 */
[----:B------:R-:W-:-:S05]  /*b800*/  @!P0 IMAD.MOV.U32 R8, RZ, RZ, R6 ;  /* 0x000000ffff088224 */ /* 0x000fca00078e0006 */
[----:B------:R-:W2:Y:S04]  /*b810*/  @!P0 LDG.E.U16 R16, [R8.64] ;  /* 0x0000000808108981 */ /* 0x000ea8000c1e1500 */
[----:B------:R0:W-:Y:S04]  /*b820*/  STS.U16 [R0+0x1480], R24 ;  /* 0x0014801800007388 */ /* 0x0001e80000000400 */
[----:B------:R1:W-:Y:S04]  /*b830*/  STS.U16 [R0+0x1880], R25 ;  /* 0x0018801900007388 */ /* 0x0003e80000000400 */
[----:B------:R0:W-:Y:S04]  /*b840*/  STS.U16 [R0+0x1c80], R26 ;  /* 0x001c801a00007388 */ /* 0x0001e80000000400 */
[----:B------:R-:W-:Y:S04]  /*b850*/  STS.U16 [R0+0x2080], R17 ;  /* 0x0020801100007388 */ /* 0x000fe80000000400 */
[----:B------:R-:W-:Y:S04]  /*b860*/  STS.U16 [R0+0x2480], R18 ;  /* 0x0024801200007388 */ /* 0x000fe80000000400 */
[----:B------:R-:W-:Y:S04]  /*b870*/  STS.U16 [R0+0x2880], R19 ;  /* 0x0028801300007388 */ /* 0x000fe80000000400 */
[----:B------:R-:W-:Y:S04]  /*b880*/  STS.U16 [R0+0x2c80], R20 ;  /* 0x002c801400007388 */ /* 0x000fe80000000400 */
[----:B---3--:R-:W-:Y:S04]  /*b890*/  STL [R1+0x9e0], R12 ;  /* 0x0009e00c01007387 */ /* 0x008fe80000100800 */
[----:B0-----:R-:W3:Y:S04]  /*b8a0*/  LDL.LU R24, [R1+0x214] ;  /* 0x0002140001187983 */ /* 0x001ee80000300800 */
[----:B-1----:R-:W3:Y:S04]  /*b8b0*/  LDL.LU R25, [R1+0x1f8] ;  /* 0x0001f80001197983 */ /* 0x002ee80000300800 */
[----:B------:R0:W-:Y:S04]  /*b8c0*/  STS.U16 [R0+0x3080], R4 ;  /* 0x0030800400007388 */ /* 0x0001e80000000400 */
[----:B----4-:R-:W-:Y:S04]  /*b8d0*/  STL [R1+0x9e4], R14 ;  /* 0x0009e40e01007387 */ /* 0x010fe80000100800 */
[----:B------:R-:W4:Y:S04]  /*b8e0*/  LDL.LU R23, [R1+0x1d8] ;  /* 0x0001d80001177983 */ /* 0x000f280000300800 */
[----:B------:R-:W4:Y:S04]  /*b8f0*/  LDL.LU R2, [R1+0x1bc] ;  /* 0x0001bc0001027983 */ /* 0x000f280000300800 */
[----:B------:R-:W4:Y:S04]  /*b900*/  LDL.LU R3, [R1+0x19c] ;  /* 0x00019c0001037983 */ /* 0x000f280000300800 */
[----:B------:R-:W4:Y:S01]  /*b910*/  LDL.LU R26, [R1+0x180] ;  /* 0x00018000011a7983 */ /* 0x000f220000300800 */
[----:B0-----:R-:W-:-:S03]  /*b920*/  LOP3.LUT R4, R28, 0x20, RZ, 0x3c, !PT ;  /* 0x000000201c047812 */ /* 0x001fc600078e3cff */
[----:B------:R0:W-:Y:S04]  /*b930*/  STS.U16 [R0+0x3480], R27 ;  /* 0x0034801b00007388 */ /* 0x0001e80000000400 */
[----:B------:R-:W-:Y:S04]  /*b940*/  STS.U16 [R0+0x3880], R21 ;  /* 0x0038801500007388 */ /* 0x000fe80000000400 */
[----:B------:R-:W-:Y:S04]  /*b950*/  STS.U16 [R0+0x3c80], R22 ;  /* 0x003c801600007388 */ /* 0x000fe80000000400 */
[----:B------:R1:W-:Y:S04]  /*b960*/  STS.U16 [R4+0x100], R5 ;  /* 0x0001000504007388 */ /* 0x0003e80000000400 */
[----:B--2---:R-:W-:Y:S04]  /*b970*/  STL [R1+0x9e8], R16 ;  /* 0x0009e81001007387 */ /* 0x004fe80000100800 */
[----:B0-----:R-:W2:Y:S04]  /*b980*/  LDL.LU R27, [R1+0x160] ;  /* 0x00016000011b7983 */ /* 0x001ea80000300800 */
[----:B------:R-:W-:Y:S04]  /*b990*/  STL [R1+0x9ec], R0 ;  /* 0x0009ec0001007387 */ /* 0x000fe80000100800 */
[----:B------:R-:W2:Y:S04]  /*b9a0*/  LDL.LU R8, [R1+0x144] ;  /* 0x0001440001087983 */ /* 0x000ea80000300800 */
[----:B------:R-:W2:Y:S04]  /*b9b0*/  LDL.LU R9, [R1+0x128] ;  /* 0x0001280001097983 */ /* 0x000ea80000300800 */
[----:B------:R-:W2:Y:S04]  /*b9c0*/  LDL.LU R14, [R1+0x10c] ;  /* 0x00010c00010e7983 */ /* 0x000ea80000300800 */
[----:B------:R-:W2:Y:S04]  /*b9d0*/  LDL.LU R12, [R1+0xf0] ;  /* 0x0000f000010c7983 */ /* 0x000ea80000300800 */
[----:B------:R-:W2:Y:S04]  /*b9e0*/  LDL.LU R11, [R1+0xd4] ;  /* 0x0000d400010b7983 */ /* 0x000ea80000300800 */
[----:B------:R-:W2:Y:S04]  /*b9f0*/  LDL.LU R7, [R1+0xb8] ;  /* 0x0000b80001077983 */ /* 0x000ea80000300800 */
[----:B-1----:R-:W2:Y:S04]  /*ba00*/  LDL.LU R5, [R1+0x8c] ;  /* 0x00008c0001057983 */ /* 0x002ea80000300800 */
[----:B---3--:R0:W-:Y:S04]  /*ba10*/  STS.U16 [R4+0x500], R24 ;  /* 0x0005001804007388 */ /* 0x0081e80000000400 */
[----:B------:R1:W-:Y:S04]  /*ba20*/  STS.U16 [R4+0x900], R25 ;  /* 0x0009001904007388 */ /* 0x0003e80000000400 */
[----:B0-----:R-:W3:Y:S04]  /*ba30*/  LDL.LU R24, [R1+0x228] ;  /* 0x0002280001187983 */ /* 0x001ee80000300800 */
[----:B-1----:R-:W3:Y:S04]  /*ba40*/  LDL.LU R25, [R1+0x210] ;  /* 0x0002100001197983 */ /* 0x002ee80000300800 */
[----:B------:R-:W3:Y:S04]  /*ba50*/  LDL.LU R6, [R1+0x1f4] ;  /* 0x0001f40001067983 */ /* 0x000ee80000300800 */
[----:B------:R-:W3:Y:S04]  /*ba60*/  LDL.LU R10, [R1+0x1d4] ;  /* 0x0001d400010a7983 */ /* 0x000ee80000300800 */
[----:B----4-:R0:W-:Y:S04]  /*ba70*/  STS.U16 [R4+0xd00], R23 ;  /* 0x000d001704007388 */ /* 0x0101e80000000400 */
[----:B------:R-:W4:Y:S04]  /*ba80*/  LDL.LU R13, [R1+0x1b4] ;  /* 0x0001b400010d7983 */ /* 0x000f280000300800 */
[----:B------:R1:W-:Y:S04]  /*ba90*/  STS.U16 [R4+0x1100], R2 ;  /* 0x0011000204007388 */ /* 0x0003e80000000400 */
[----:B------:R-:W4:Y:S04]  /*baa0*/  LDL.LU R15, [R1+0x198] ;  /* 0x00019800010f7983 */ /* 0x000f280000300800 */
[----:B------:R0:W-:Y:S04]  /*bab0*/  STS.U16 [R4+0x1500], R3 ;  /* 0x0015000304007388 */ /* 0x0001e80000000400 */
[----:B------:R-:W4:Y:S04]  /*bac0*/  LDL.LU R17, [R1+0x17c] ;  /* 0x00017c0001117983 */ /* 0x000f280000300800 */
[----:B------:R0:W-:Y:S04]  /*bad0*/  STS.U16 [R4+0x1900], R26 ;  /* 0x0019001a04007388 */ /* 0x0001e80000000400 */
[----:B------:R-:W4:Y:S04]  /*bae0*/  LDL.LU R18, [R1+0x15c] ;  /* 0x00015c0001127983 */ /* 0x000f280000300800 */
[----:B------:R-:W4:Y:S04]  /*baf0*/  LDL.LU R19, [R1+0x140] ;  /* 0x0001400001137983 */ /* 0x000f280000300800 */
[----:B------:R-:W4:Y:S04]  /*bb00*/  LDL.LU R20, [R1+0x124] ;  /* 0x0001240001147983 */ /* 0x000f280000300800 */
[----:B------:R-:W4:Y:S04]  /*bb10*/  LDL.LU R21, [R1+0x108] ;  /* 0x0001080001157983 */ /* 0x000f280000300800 */
[----:B------:R-:W4:Y:S04]  /*bb20*/  LDL.LU R22, [R1+0xec] ;  /* 0x0000ec0001167983 */ /* 0x000f280000300800 */
[----:B0-----:R-:W4:Y:S04]  /*bb30*/  LDL.LU R23, [R1+0xb4] ;  /* 0x0000b40001177983 */ /* 0x001f280000300800 */
[----:B-1----:R-:W4:Y:S04]  /*bb40*/  LDL.LU R2, [R1+0x7c] ;  /* 0x00007c0001027983 */ /* 0x002f280000300800 */
[----:B------:R-:W4:Y:S04]  /*bb50*/  LDL.LU R3, [R1+0x60] ;  /* 0x0000600001037983 */ /* 0x000f280000300800 */
[----:B------:R-:W4:Y:S04]  /*bb60*/  LDL.LU R26, [R1+0x224] ;  /* 0x00022400011a7983 */ /* 0x000f280000300800 */
[----:B--2---:R0:W-:Y:S04]  /*bb70*/  STS.U16 [R4+0x1d00], R27 ;  /* 0x001d001b04007388 */ /* 0x0041e80000000400 */
[----:B------:R-:W-:Y:S04]  /*bb80*/  STS.U16 [R4+0x2100], R8 ;  /* 0x0021000804007388 */ /* 0x000fe80000000400 */
[----:B------:R-:W-:Y:S04]  /*bb90*/  STS.U16 [R4+0x2500], R9 ;  /* 0x0025000904007388 */ /* 0x000fe80000000400 */
[----:B------:R-:W-:Y:S04]  /*bba0*/  STS.U16 [R4+0x2900], R14 ;  /* 0x0029000e04007388 */ /* 0x000fe80000000400 */
[----:B------:R-:W-:Y:S04]  /*bbb0*/  STS.U16 [R4+0x2d00], R12 ;  /* 0x002d000c04007388 */ /* 0x000fe80000000400 */
[----:B------:R-:W-:Y:S04]  /*bbc0*/  STS.U16 [R4+0x3100], R11 ;  /* 0x0031000b04007388 */ /* 0x000fe80000000400 */
[----:B------:R-:W-:Y:S04]  /*bbd0*/  STS.U16 [R4+0x3500], R7 ;  /* 0x0035000704007388 */ /* 0x000fe80000000400 */
[----:B------:R-:W-:Y:S04]  /*bbe0*/  STS.U16 [R4+0x3900], R5 ;  /* 0x0039000504007388 */ /* 0x000fe80000000400 */
[----:B0-----:R-:W2:Y:S04]  /*bbf0*/  LDL.LU R27, [R1+0x20c] ;  /* 0x00020c00011b7983 */ /* 0x001ea80000300800 */
[----:B------:R0:W-:Y:S04]  /*bc00*/  STS.U16 [R4+0x3d00], R29 ;  /* 0x003d001d04007388 */ /* 0x0001e80000000400 */
[----:B0-----:R-:W2:Y:S01]  /*bc10*/  LDL.LU R29, [R1+0x9f8] ;  /* 0x0009f800011d7983 */ /* 0x001ea20000300800 */
[----:B------:R-:W-:-:S03]  /*bc20*/  LOP3.LUT R0, R28, 0x30, RZ, 0x3c, !PT ;  /* 0x000000301c007812 */ /* 0x000fc600078e3cff */
[----:B------:R-:W2:Y:S04]  /*bc30*/  LDL.LU R4, [R1+0x1ec] ;  /* 0x0001ec0001047983 */ /* 0x000ea80000300800 */
[----:B---3--:R0:W-:Y:S04]  /*bc40*/  STS.U16 [R0+0x180], R24 ;  /* 0x0001801800007388 */ /* 0x0081e80000000400 */
[----:B------:R1:W-:Y:S04]  /*bc50*/  STS.U16 [R0+0x580], R25 ;  /* 0x0005801900007388 */ /* 0x0003e80000000400 */
[----:B------:R-:W-:Y:S04]  /*bc60*/  STS.U16 [R0+0x980], R6 ;  /* 0x0009800600007388 */ /* 0x000fe80000000400 */
[----:B------:R-:W-:Y:S04]  /*bc70*/  STS.U16 [R0+0xd80], R10 ;  /* 0x000d800a00007388 */ /* 0x000fe80000000400 */
[----:B----4-:R-:W-:Y:S04]  /*bc80*/  STS.U16 [R0+0x1180], R13 ;  /* 0x0011800d00007388 */ /* 0x010fe80000000400 */
[----:B------:R-:W-:Y:S04]  /*bc90*/  STS.U16 [R0+0x1580], R15 ;  /* 0x0015800f00007388 */ /* 0x000fe80000000400 */
[----:B------:R-:W-:Y:S04]  /*bca0*/  STS.U16 [R0+0x1980], R17 ;  /* 0x0019801100007388 */ /* 0x000fe80000000400 */
[----:B------:R-:W3:Y:S04]  /*bcb0*/  LDL.LU R5, [R1+0x1d0] ;  /* 0x0001d00001057983 */ /* 0x000ee80000300800 */
[----:B------:R-:W-:Y:S04]  /*bcc0*/  STS.U16 [R0+0x1d80], R18 ;  /* 0x001d801200007388 */ /* 0x000fe80000000400 */
[----:B------:R-:W-:Y:S04]  /*bcd0*/  STS.U16 [R0+0x2180], R19 ;  /* 0x0021801300007388 */ /* 0x000fe80000000400 */
[----:B------:R-:W-:Y:S04]  /*bce0*/  STS.U16 [R0+0x2580], R20 ;  /* 0x0025801400007388 */ /* 0x000fe80000000400 */
[----:B------:R-:W-:Y:S04]  /*bcf0*/  STS.U16 [R0+0x2980], R21 ;  /* 0x0029801500007388 */ /* 0x000fe80000000400 */
[----:B------:R-:W-:Y:S04]  /*bd00*/  STS.U16 [R0+0x2d80], R22 ;  /* 0x002d801600007388 */ /* 0x000fe80000000400 */
[----:B0-----:R-:W4:Y:S04]  /*bd10*/  LDL.LU R24, [R1+0x1b0] ;  /* 0x0001b00001187983 */ /* 0x001f280000300800 */
[----:B-1----:R-:W3:Y:S04]  /*bd20*/  LDL.LU R25, [R1+0x194] ;  /* 0x0001940001197983 */ /* 0x002ee80000300800 */
[----:B--2---:R0:W-:Y:S04]  /*bd30*/  STS.U16 [R0+0x3180], R29 ;  /* 0x0031801d00007388 */ /* 0x0041e80000000400 */
[----:B------:R-:W-:Y:S04]  /*bd40*/  STS.U16 [R0+0x3580], R23 ;  /* 0x0035801700007388 */ /* 0x000fe80000000400 */
[----:B------:R-:W-:Y:S04]  /*bd50*/  STS.U16 [R0+0x3980], R2 ;  /* 0x0039800200007388 */ /* 0x000fe80000000400 */
[----:B------:R1:W-:Y:S01]  /*bd60*/  STS.U16 [R0+0x3d80], R3 ;  /* 0x003d800300007388 */ /* 0x0003e20000000400 */
[----:B0-----:R-:W-:-:S03]  /*bd70*/  LOP3.LUT R29, R28, 0x40, RZ, 0x3c, !PT ;  /* 0x000000401c1d7812 */ /* 0x001fc600078e3cff */
[----:B-1----:R-:W2:Y:S04]  /*bd80*/  LDL.LU R0, [R1+0x178] ;  /* 0x0001780001007983 */ /* 0x002ea80000300800 */
[----:B------:R-:W2:Y:S04]  /*bd90*/  LDL.LU R16, [R1+0x158] ;  /* 0x0001580001107983 */ /* 0x000ea80000300800 */
[----:B------:R-:W2:Y:S04]  /*bda0*/  LDL.LU R8, [R1+0x13c] ;  /* 0x00013c0001087983 */ /* 0x000ea80000300800 */
[----:B------:R-:W2:Y:S04]  /*bdb0*/  LDL.LU R9, [R1+0x120] ;  /* 0x0001200001097983 */ /* 0x000ea80000300800 */
[----:B------:R-:W2:Y:S04]  /*bdc0*/  LDL.LU R14, [R1+0x104] ;  /* 0x00010400010e7983 */ /* 0x000ea80000300800 */
[----:B------:R-:W2:Y:S04]  /*bdd0*/  LDL.LU R12, [R1+0xe8] ;  /* 0x0000e800010c7983 */ /* 0x000ea80000300800 */
[----:B------:R-:W2:Y:S04]  /*bde0*/  LDL.LU R11, [R1+0xcc] ;  /* 0x0000cc00010b7983 */ /* 0x000ea80000300800 */
[----:B------:R0:W-:Y:S04]  /*bdf0*/  STS.U16 [R29+0x200], R26 ;  /* 0x0002001a1d007388 */ /* 0x0001e80000000400 */
[----:B------:R-:W2:Y:S04]  /*be00*/  LDL.LU R7, [R1+0xb0] ;  /* 0x0000b00001077983 */ /* 0x000ea80000300800 */
[----:B------:R1:W-:Y:S04]  /*be10*/  STS.U16 [R29+0x600], R27 ;  /* 0x0006001b1d007388 */ /* 0x0003e80000000400 */
[----:B0-----:R-:W2:Y:S04]  /*be20*/  LDL.LU R26, [R1+0x78] ;  /* 0x00007800011a7983 */ /* 0x001ea80000300800 */
[----:B-1----:R-:W2:Y:S04]  /*be30*/  LDL.LU R27, [R1+0x5c] ;  /* 0x00005c00011b7983 */ /* 0x002ea80000300800 */
[----:B------:R-:W2:Y:S04]  /*be40*/  LDL.LU R6, [R1+0x220] ;  /* 0x0002200001067983 */ /* 0x000ea80000300800 */
[----:B------:R-:W2:Y:S04]  /*be50*/  LDL.LU R10, [R1+0x204] ;  /* 0x00020400010a7983 */ /* 0x000ea80000300800 */
[----:B------:R-:W2:Y:S04]  /*be60*/  LDL.LU R13, [R1+0x1e8] ;  /* 0x0001e800010d7983 */ /* 0x000ea80000300800 */
[----:B------:R-:W2:Y:S04]  /*be70*/  LDL.LU R15, [R1+0x1cc] ;  /* 0x0001cc00010f7983 */ /* 0x000ea80000300800 */
[----:B------:R0:W-:Y:S04]  /*be80*/  STS.U16 [R29+0xa00], R4 ;  /* 0x000a00041d007388 */ /* 0x0001e80000000400 */
[----:B------:R-:W2:Y:S04]  /*be90*/  LDL.LU R17, [R1+0x1ac] ;  /* 0x0001ac0001117983 */ /* 0x000ea80000300800 */
[----:B---3--:R1:W-:Y:S04]  /*bea0*/  STS.U16 [R29+0xe00], R5 ;  /* 0x000e00051d007388 */ /* 0x0083e80000000400 */
[----:B------:R-:W3:Y:S04]  /*beb0*/  LDL.LU R18, [R1+0x18c] ;  /* 0x00018c0001127983 */ /* 0x000ee80000300800 */
[----:B----4-:R4:W-:Y:S04]  /*bec0*/  STS.U16 [R29+0x1200], R24 ;  /* 0x001200181d007388 */ /* 0x0109e80000000400 */
[----:B------:R-:W3:Y:S04]  /*bed0*/  LDL.LU R19, [R1+0x170] ;  /* 0x0001700001137983 */ /* 0x000ee80000300800 */
[----:B------:R0:W-:Y:S04]  /*bee0*/  STS.U16 [R29+0x1600], R25 ;  /* 0x001600191d007388 */ /* 0x0001e80000000400 */
[----:B------:R-:W3:Y:S04]  /*bef0*/  LDL.LU R20, [R1+0x154] ;  /* 0x0001540001147983 */ /* 0x000ee80000300800 */
[----:B------:R-:W3:Y:S04]  /*bf00*/  LDL.LU R21, [R1+0x138] ;  /* 0x0001380001157983 */ /* 0x000ee80000300800 */
[----:B------:R-:W3:Y:S04]  /*bf10*/  LDL.LU R22, [R1+0x11c] ;  /* 0x00011c0001167983 */ /* 0x000ee80000300800 */
[----:B------:R-:W3:Y:S04]  /*bf20*/  LDL.LU R23, [R1+0x100] ;  /* 0x0001000001177983 */ /* 0x000ee80000300800 */
[----:B------:R-:W3:Y:S04]  /*bf30*/  LDL.LU R2, [R1+0xe4] ;  /* 0x0000e40001027983 */ /* 0x000ee80000300800 */
[----:B------:R-:W3:Y:S04]  /*bf40*/  LDL.LU R3, [R1+0xc8] ;  /* 0x0000c80001037983 */ /* 0x000ee80000300800 */
[----:B0-----:R-:W3:Y:S04]  /*bf50*/  LDL.LU R4, [R1+0x9c] ;  /* 0x00009c0001047983 */ /* 0x001ee80000300800 */
[----:B-1----:R-:W3:Y:S04]  /*bf60*/  LDL.LU R5, [R1+0x74] ;  /* 0x0000740001057983 */ /* 0x002ee80000300800 */
[----:B----4-:R-:W4:Y:S04]  /*bf70*/  LDL.LU R24, [R1+0x58] ;  /* 0x0000580001187983 */ /* 0x010f280000300800 */
[----:B------:R-:W4:Y:S04]  /*bf80*/  LDL.LU R25, [R1+0x21c] ;  /* 0x00021c0001197983 */ /* 0x000f280000300800 */
[----:B--2---:R-:W-:Y:S04]  /*bf90*/  STS.U16 [R29+0x1a00], R0 ;  /* 0x001a00001d007388 */ /* 0x004fe80000000400 */
[----:B------:R-:W-:Y:S04]  /*bfa0*/  STS.U16 [R29+0x1e00], R16 ;  /* 0x001e00101d007388 */ /* 0x000fe80000000400 */
[----:B------:R-:W-:Y:S04]  /*bfb0*/  STS.U16 [R29+0x2200], R8 ;  /* 0x002200081d007388 */ /* 0x000fe80000000400 */
[----:B------:R-:W-:Y:S04]  /*bfc0*/  STS.U16 [R29+0x2600], R9 ;  /* 0x002600091d007388 */ /* 0x000fe80000000400 */
[----:B------:R-:W-:Y:S04]  /*bfd0*/  STS.U16 [R29+0x2a00], R14 ;  /* 0x002a000e1d007388 */ /* 0x000fe80000000400 */
[----:B------:R-:W-:Y:S04]  /*bfe0*/  STS.U16 [R29+0x2e00], R12 ;  /* 0x002e000c1d007388 */ /* 0x000fe80000000400 */
[----:B------:R-:W-:Y:S04]  /*bff0*/  STS.U16 [R29+0x3200], R11 ;  /* 0x0032000b1d007388 */ /* 0x000fe80000000400 */
[----:B------:R-:W-:Y:S04]  /*c000*/  STS.U16 [R29+0x3600], R7 ;  /* 0x003600071d007388 */ /* 0x000fe80000000400 */
[----:B------:R0:W-:Y:S04]  /*c010*/  STS.U16 [R29+0x3a00], R26 ;  /* 0x003a001a1d007388 */ /* 0x0001e80000000400 */
[----:B------:R1:W-:Y:S04]  /*c020*/  STS.U16 [R29+0x3e00], R27 ;  /* 0x003e001b1d007388 */ /* 0x0003e80000000400 */
[----:B0-----:R-:W2:Y:S04]  /*c030*/  LDL.LU R26, [R1+0x200] ;  /* 0x00020000011a7983 */ /* 0x001ea80000300800 */
[----:B-1----:R-:W2:Y:S04]  /*c040*/  LDL.LU R27, [R1+0x1e4] ;  /* 0x0001e400011b7983 */ /* 0x002ea80000300800 */
[----:B------:R0:W-:Y:S04]  /*c050*/  STL [R1+0x9f0], R29 ;  /* 0x0009f01d01007387 */ /* 0x0001e80000100800 */
[----:B0-----:R-:W2:Y:S01]  /*c060*/  LDL.LU R29, [R1+0x1a8] ;  /* 0x0001a800011d7983 */ /* 0x001ea20000300800 */
[----:B------:R-:W-:-:S05]  /*c070*/  LOP3.LUT R0, R28, 0x50, RZ, 0x3c, !PT ;  /* 0x000000501c007812 */ /* 0x000fca00078e3cff */
[----:B------:R-:W-:Y:S04]  /*c080*/  STS.U16 [R0+0x280], R6 ;  /* 0x0002800600007388 */ /* 0x000fe80000000400 */
[----:B------:R-:W-:Y:S04]  /*c090*/  STS.U16 [R0+0x680], R10 ;  /* 0x0006800a00007388 */ /* 0x000fe80000000400 */
[----:B------:R-:W-:Y:S04]  /*c0a0*/  STS.U16 [R0+0xa80], R13 ;  /* 0x000a800d00007388 */ /* 0x000fe80000000400 */
[----:B------:R-:W-:Y:S04]  /*c0b0*/  STS.U16 [R0+0xe80], R15 ;  /* 0x000e800f00007388 */ /* 0x000fe80000000400 */
[----:B------:R-:W-:Y:S04]  /*c0c0*/  STS.U16 [R0+0x1280], R17 ;  /* 0x0012801100007388 */ /* 0x000fe80000000400 */
[----:B---3--:R-:W-:Y:S04]  /*c0d0*/  STS.U16 [R0+0x1680], R18 ;  /* 0x0016801200007388 */ /* 0x008fe80000000400 */
[----:B------:R-:W-:Y:S04]  /*c0e0*/  STS.U16 [R0+0x1a80], R19 ;  /* 0x001a801300007388 */ /* 0x000fe80000000400 */
[----:B------:R-:W-:Y:S04]  /*c0f0*/  STS.U16 [R0+0x1e80], R20 ;  /* 0x001e801400007388 */ /* 0x000fe80000000400 */
[----:B--2---:R0:W-:Y:S04]  /*c100*/  STL [R1+0x9f4], R29 ;  /* 0x0009f41d01007387 */ /* 0x0041e80000100800 */
[----:B0-----:R-:W2:Y:S04]  /*c110*/  LDL.LU R29, [R1+0x1c8] ;  /* 0x0001c800011d7983 */ /* 0x001ea80000300800 */
[----:B------:R-:W-:Y:S04]  /*c120*/  STS.U16 [R0+0x2280], R21 ;  /* 0x0022801500007388 */ /* 0x000fe80000000400 */
[----:B------:R-:W-:Y:S04]  /*c130*/  STS.U16 [R0+0x2680], R22 ;  /* 0x0026801600007388 */ /* 0x000fe80000000400 */
[----:B------:R-:W-:Y:S04]  /*c140*/  STS.U16 [R0+0x2a80], R23 ;  /* 0x002a801700007388 */ /* 0x000fe80000000400 */
[----:B------:R-:W-:Y:S04]  /*c150*/  STS.U16 [R0+0x2e80], R2 ;  /* 0x002e800200007388 */ /* 0x000fe80000000400 */
[----:B------:R-:W-:Y:S04]  /*c160*/  STS.U16 [R0+0x3280], R3 ;  /* 0x0032800300007388 */ /* 0x000fe80000000400 */
[----:B------:R-:W-:Y:S04]  /*c170*/  STS.U16 [R0+0x3680], R4 ;  /* 0x0036800400007388 */ /* 0x000fe80000000400 */
[----:B------:R-:W-:Y:S04]  /*c180*/  STS.U16 [R0+0x3a80], R5 ;  /* 0x003a800500007388 */ /* 0x000fe80000000400 */
[----:B----4-:R0:W-:Y:S01]  /*c190*/  STS.U16 [R0+0x3e80], R24 ;  /* 0x003e801800007388 */ /* 0x0101e20000000400 */
[----:B------:R-:W-:-:S03]  /*c1a0*/  LOP3.LUT R9, R28, 0x60, RZ, 0x3c, !PT ;  /* 0x000000601c097812 */ /* 0x000fc600078e3cff */
[----:B0-----:R-:W3:Y:S04]  /*c1b0*/  LDL.LU R0, [R1+0x188] ;  /* 0x0001880001007983 */ /* 0x001ee80000300800 */
[----:B------:R-:W4:Y:S04]  /*c1c0*/  LDL.LU R16, [R1+0x16c] ;  /* 0x00016c0001107983 */ /* 0x000f280000300800 */
[----:B------:R-:W3:Y:S04]  /*c1d0*/  LDL.LU R14, [R1+0x150] ;  /* 0x00015000010e7983 */ /* 0x000ee80000300800 */
        /* <DEDUP_REMOVED lines=20> */
[----:B------:R0:W-:Y:S04]  /*c320*/  STS.U16 [R9+0x300], R25 ;  /* 0x0003001909007388 */ /* 0x0001e80000000400 */
[----:B------:R-:W3:Y:S04]  /*c330*/  LDL.LU R24, [R1+0xc0] ;  /* 0x0000c00001187983 */ /* 0x000ee80000300800 */
[----:B------:R1:W-:Y:S04]  /*c340*/  STS.U16 [R9+0x700], R26 ;  /* 0x0007001a09007388 */ /* 0x0003e80000000400 */
[----:B0-----:R-:W3:Y:S04]  /*c350*/  LDL.LU R25, [R1+0x94] ;  /* 0x0000940001197983 */ /* 0x001ee80000300800 */
[----:B------:R0:W-:Y:S04]  /*c360*/  STS.U16 [R9+0xb00], R27 ;  /* 0x000b001b09007388 */ /* 0x0001e80000000400 */
[----:B-1----:R-:W3:Y:S04]  /*c370*/  LDL.LU R26, [R1+0x6c] ;  /* 0x00006c00011a7983 */ /* 0x002ee80000300800 */
[----:B0-----:R-:W3:Y:S04]  /*c380*/  LDL.LU R27, [R1+0x4c] ;  /* 0x00004c00011b7983 */ /* 0x001ee80000300800 */
[----:B--2---:R0:W-:Y:S04]  /*c390*/  STS.U16 [R9+0xf00], R29 ;  /* 0x000f001d09007388 */ /* 0x0041e80000000400 */
[----:B0-----:R-:W2:Y:S04]  /*c3a0*/  LDL.LU R29, [R1+0x9f4] ;  /* 0x0009f400011d7983 */ /* 0x001ea80000300800 */
[----:B--2---:R0:W-:Y:S04]  /*c3b0*/  STS.U16 [R9+0x1300], R29 ;  /* 0x0013001d09007388 */ /* 0x0041e80000000400 */
[----:B---3--:R1:W-:Y:S04]  /*c3c0*/  STS.U16 [R9+0x1700], R0 ;  /* 0x0017000009007388 */ /* 0x0083e80000000400 */
[----:B----4-:R-:W-:Y:S04]  /*c3d0*/  STS.U16 [R9+0x1b00], R16 ;  /* 0x001b001009007388 */ /* 0x010fe80000000400 */
[----:B------:R-:W-:Y:S04]  /*c3e0*/  STS.U16 [R9+0x1f00], R14 ;  /* 0x001f000e09007388 */ /* 0x000fe80000000400 */
[----:B------:R-:W-:Y:S04]  /*c3f0*/  STS.U16 [R9+0x2300], R12 ;  /* 0x0023000c09007388 */ /* 0x000fe80000000400 */
[----:B------:R-:W-:Y:S04]  /*c400*/  STS.U16 [R9+0x2700], R11 ;  /* 0x0027000b09007388 */ /* 0x000fe80000000400 */
[----:B------:R-:W-:Y:S04]  /*c410*/  STS.U16 [R9+0x2b00], R7 ;  /* 0x002b000709007388 */ /* 0x000fe80000000400 */
[----:B------:R2:W-:Y:S04]  /*c420*/  STS.U16 [R9+0x2f00], R28 ;  /* 0x002f001c09007388 */ /* 0x0005e80000000400 */
[----:B0-----:R-:W3:Y:S04]  /*c430*/  LDL.LU R29, [R1+0x9f0] ;  /* 0x0009f000011d7983 */ /* 0x001ee80000300800 */
[----:B-1----:R-:W4:Y:S04]  /*c440*/  LDL.LU R0, [R1+0x9ec] ;  /* 0x0009ec0001007983 */ /* 0x002f280000300800 */
[----:B--2---:R-:W0:Y:S04]  /*c450*/  S2R R28, SR_TID.X ;  /* 0x00000000001c7919 */ /* 0x004e280000002100 */
[----:B------:R-:W2:Y:S04]  /*c460*/  LDL.LU R16, [R1+0x9e8] ;  /* 0x0009e80001107983 */ /* 0x000ea80000300800 */
[----:B------:R-:W2:Y:S04]  /*c470*/  LDL.LU R14, [R1+0x9e4] ;  /* 0x0009e400010e7983 */ /* 0x000ea80000300800 */
[----:B------:R-:W2:Y:S04]  /*c480*/  LDL.LU R12, [R1+0x9e0] ;  /* 0x0009e000010c7983 */ /* 0x000ea80000300800 */
[----:B------:R-:W2:Y:S04]  /*c490*/  LDL.LU R11, [R1+0x9dc] ;  /* 0x0009dc00010b7983 */ /* 0x000ea80000300800 */
[----:B------:R1:W-:Y:S01]  /*c4a0*/  STS.U16 [R9+0x3300], R8 ;  /* 0x0033000809007388 */ /* 0x0003e20000000400 */
[----:B0-----:R-:W-:-:S03]  /*c4b0*/  LOP3.LUT R28, R28, 0x3f, RZ, 0xc0, !PT ;  /* 0x0000003f1c1c7812 */ /* 0x001fc600078ec0ff */
[----:B------:R-:W2:Y:S02]  /*c4c0*/  LDL.LU R7, [R1+0x9d8] ;  /* 0x0009d80001077983 */ /* 0x000ea40000300800 */
[----:B------:R-:W-:-:S05]  /*c4d0*/  IMAD.SHL.U32 R28, R28, 0x2, RZ ;  /* 0x000000021c1c7824 */ /* 0x000fca00078e00ff */
[----:B-1----:R-:W-:Y:S02]  /*c4e0*/  LOP3.LUT R8, R28, 0x70, RZ, 0x3c, !PT ;  /* 0x000000701c087812 */ /* 0x002fe400078e3cff */
[----:B------:R-:W2:Y:S04]  /*c4f0*/  LDL.LU R28, [R1+0x50] ;  /* 0x00005000011c7983 */ /* 0x000ea80000300800 */
[----:B------:R0:W-:Y:S04]  /*c500*/  STS.U16 [R9+0x3700], R6 ;  /* 0x0037000609007388 */ /* 0x0001e80000000400 */
        /* <DEDUP_REMOVED lines=17> */
[----:B0-----:R-:W3:Y:S04]  /*c620*/  LDL.LU R6, [R1+0x9d4] ;  /* 0x0009d40001067983 */ /* 0x001ee80000300800 */
[----:B-1----:R-:W3:Y:S04]  /*c630*/  LDL.LU R10, [R1+0x9d0] ;  /* 0x0009d000010a7983 */ /* 0x002ee80000300800 */
[----:B------:R-:W3:Y:S04]  /*c640*/  LDL.LU R13, [R1+0x9cc] ;  /* 0x0009cc00010d7983 */ /* 0x000ee80000300800 */
[----:B------:R-:W3:Y:S04]  /*c650*/  LDL.LU R15, [R1+0x9c8] ;  /* 0x0009c800010f7983 */ /* 0x000ee80000300800 */
[----:B------:R-:W3:Y:S04]  /*c660*/  LDL.LU R17, [R1+0x9c4] ;  /* 0x0009c40001117983 */ /* 0x000ee80000300800 */
[----:B------:R-:W3:Y:S04]  /*c670*/  LDL.LU R18, [R1+0x9c0] ;  /* 0x0009c00001127983 */ /* 0x000ee80000300800 */
[----:B------:R-:W3:Y:S04]  /*c680*/  LDL.LU R19, [R1+0x9bc] ;  /* 0x0009bc0001137983 */ /* 0x000ee80000300800 */
[----:B------:R-:W3:Y:S04]  /*c690*/  LDL.LU R20, [R1+0x9b8] ;  /* 0x0009b80001147983 */ /* 0x000ee80000300800 */
[----:B------:R-:W3:Y:S04]  /*c6a0*/  LDL.LU R21, [R1+0x9b4] ;  /* 0x0009b40001157983 */ /* 0x000ee80000300800 */
[----:B------:R-:W4:Y:S04]  /*c6b0*/  LDL.LU R22, [R1+0x9b0] ;  /* 0x0009b00001167983 */ /* 0x000f280000300800 */
[----:B------:R-:W3:Y:S04]  /*c6c0*/  LDL.LU R23, [R1+0x9ac] ;  /* 0x0009ac0001177983 */ /* 0x000ee80000300800 */
[----:B------:R-:W4:Y:S04]  /*c6d0*/  LDL.LU R2, [R1+0x9a8] ;  /* 0x0009a80001027983 */ /* 0x000f280000300800 */
[----:B------:R-:W4:Y:S04]  /*c6e0*/  LDL.LU R3, [R1+0x9a4] ;  /* 0x0009a40001037983 */ /* 0x000f280000300800 */
[----:B------:R-:W4:Y:S04]  /*c6f0*/  LDL.LU R4, [R1+0x9a0] ;  /* 0x0009a00001047983 */ /* 0x000f280000300800 */
[----:B------:R-:W4:Y:S04]  /*c700*/  LDL.LU R5, [R1+0x99c] ;  /* 0x00099c0001057983 */ /* 0x000f280000300800 */
[----:B------:R-:W4:Y:S04]  /*c710*/  LDL.LU R24, [R1+0x998] ;  /* 0x0009980001187983 */ /* 0x000f280000300800 */
[----:B------:R-:W4:Y:S04]  /*c720*/  LDL.LU R25, [R1+0x994] ;  /* 0x0009940001197983 */ /* 0x000f280000300800 */
[----:B------:R-:W4:Y:S04]  /*c730*/  LDL.LU R26, [R1+0x990] ;  /* 0x00099000011a7983 */ /* 0x000f280000300800 */
[----:B--2---:R0:W-:Y:S04]  /*c740*/  STS.U16 [R8+0x3f80], R28 ;  /* 0x003f801c08007388 */ /* 0x0041e80000000400 */
[----:B0-----:R-:W0:Y:S02]  /*c750*/  S2R R28, SR_TID.X ;  /* 0x00000000001c7919 */ /* 0x001e240000002100 */
[----:B0-----:R-:W-:-:S05]  /*c760*/  LOP3.LUT R28, R28, 0x3f, RZ, 0xc0, !PT ;  /* 0x0000003f1c1c7812 */ /* 0x001fca00078ec0ff */
[----:B------:R-:W-:-:S05]  /*c770*/  IMAD.SHL.U32 R28, R28, 0x2, RZ ;  /* 0x000000021c1c7824 */ /* 0x000fca00078e00ff */
[----:B------:R0:W-:Y:S04]  /*c780*/  STS.U16 [R28+0x4080], R27 ;  /* 0x0040801b1c007388 */ /* 0x0001e80000000400 */
[----:B0-----:R-:W2:Y:S04]  /*c790*/  LDL.LU R27, [R1+0x98c] ;  /* 0x00098c00011b7983 */ /* 0x001ea80000300800 */
[----:B---3--:R-:W-:Y:S04]  /*c7a0*/  STS.U16 [R28+0x4000], R23 ;  /* 0x004000171c007388 */ /* 0x008fe80000000400 */
[----:B--2---:R0:W-:Y:S04]  /*c7b0*/  STS.U16 [R28+0x4880], R27 ;  /* 0x0048801b1c007388 */ /* 0x0041e80000000400 */
[----:B0-----:R-:W2:Y:S04]  /*c7c0*/  LDL.LU R27, [R1+0x34] ;  /* 0x00003400011b7983 */ /* 0x001ea80000300800 */
[----:B------:R-:W3:Y:S04]  /*c7d0*/  LDL.LU R23, [R1+0x48] ;  /* 0x0000480001177983 */ /* 0x000ee80000300800 */
[----:B------:R0:W-:Y:S04]  /*c7e0*/  STS.U16 [R28+0x4800], R13 ;  /* 0x0048000d1c007388 */ /* 0x0001e80000000400 */
[----:B----4-:R1:W-:Y:S04]  /*c7f0*/  STS.U16 [R0+0x4100], R22 ;  /* 0x0041001600007388 */ /* 0x0103e80000000400 */
[----:B0-----:R-:W4:Y:S04]  /*c800*/  LDL.LU R13, [R1+0x3c] ;  /* 0x00003c00010d7983 */ /* 0x001f280000300800 */
[----:B------:R-:W2:Y:S04]  /*c810*/  LDL.LU R28, [R1+0x38] ;  /* 0x00003800011c7983 */ /* 0x000ea80000300800 */
[----:B-1----:R-:W0:Y:S04]  /*c820*/  S2R R22, SR_TID.X ;  /* 0x0000000000167919 */ /* 0x002e280000002100 */
[----:B---3--:R-:W-:Y:S04]  /*c830*/  STS.U16 [R0+0x4180], R23 ;  /* 0x0041801700007388 */ /* 0x008fe80000000400 */
[----:B------:R1:W-:Y:S04]  /*c840*/  STS.U16 [R0+0x4980], R26 ;  /* 0x0049801a00007388 */ /* 0x0003e80000000400 */
[----:B------:R3:W-:Y:S04]  /*c850*/  STS.U16 [R0+0x4900], R10 ;  /* 0x0049000a00007388 */ /* 0x0007e80000000400 */
[----:B-1----:R-:W2:Y:S04]  /*c860*/  LDL.LU R26, [R1+0x40] ;  /* 0x00004000011a7983 */ /* 0x002ea80000300800 */
[----:B---3--:R-:W3:Y:S04]  /*c870*/  LDL.LU R0, [R1+0x988] ;  /* 0x0009880001007983 */ /* 0x008ee80000300800 */
[----:B------:R-:W2:Y:S01]  /*c880*/  LDL.LU R10, [R1+0x44] ;  /* 0x00004400010a7983 */ /* 0x000ea20000300800 */
[----:B0-----:R-:W-:-:S05]  /*c890*/  LOP3.LUT R22, R22, 0x3f, RZ, 0xc0, !PT ;  /* 0x0000003f16167812 */ /* 0x001fca00078ec0ff */
[C---:B------:R-:W-:Y:S02]  /*c8a0*/  IMAD.SHL.U32 R23, R22.reuse, 0x2, RZ ;  /* 0x0000000216177824 */ /* 0x040fe400078e00ff */
[----:B------:R-:W-:-:S03]  /*c8b0*/  IMAD.SHL.U32 R22, R22, 0x2, RZ ;  /* 0x0000000216167824 */ /* 0x000fc600078e00ff */
[----:B------:R-:W-:Y:S02]  /*c8c0*/  LOP3.LUT R23, R23, 0x20, RZ, 0x3c, !PT ;  /* 0x0000002017177812 */ /* 0x000fe400078e3cff */
[----:B------:R-:W-:-:S03]  /*c8d0*/  LOP3.LUT R22, R22, 0x30, RZ, 0x3c, !PT ;  /* 0x0000003016167812 */ /* 0x000fc600078e3cff */
[----:B------:R-:W-:Y:S04]  /*c8e0*/  STS.U16 [R23+0x4200], R21 ;  /* 0x0042001517007388 */ /* 0x000fe80000000400 */
        /* <DEDUP_REMOVED lines=8> */
[----:B----4-:R0:W-:Y:S04]  /*c970*/  STS.U16 [R29+0x4480], R13 ;  /* 0x0044800d1d007388 */ /* 0x0101e80000000400 */
[----:B0-----:R-:W2:Y:S04]  /*c980*/  LDL R13, [R1+0x80] ;  /* 0x00008000010d7983 */ /* 0x001ea80000100800 */
[----:B------:R-:W0:Y:S04]  /*c990*/  S2R R23, SR_TID.X ;  /* 0x0000000000177919 */ /* 0x000e280000002100 */
[----:B------:R-:W-:Y:S04]  /*c9a0*/  STS.U16 [R29+0x4c80], R5 ;  /* 0x004c80051d007388 */ /* 0x000fe80000000400 */
[----:B------:R1:W-:Y:S04]  /*c9b0*/  STS.U16 [R29+0x4c00], R11 ;  /* 0x004c000b1d007388 */ /* 0x0003e80000000400 */
[----:B-1----:R-:W4:Y:S01]  /*c9c0*/  LDL R29, [R1+0x748] ;  /* 0x00074800011d7983 */ /* 0x002f220000100800 */
[----:B0-----:R-:W-:-:S05]  /*c9d0*/  LOP3.LUT R23, R23, 0x3f, RZ, 0xc0, !PT ;  /* 0x0000003f17177812 */ /* 0x001fca00078ec0ff */
[----:B------:R-:W-:-:S05]  /*c9e0*/  IMAD.SHL.U32 R23, R23, 0x2, RZ ;  /* 0x0000000217177824 */ /* 0x000fca00078e00ff */
[----:B------:R-:W-:-:S05]  /*c9f0*/  LOP3.LUT R23, R23, 0x50, RZ, 0x3c, !PT ;  /* 0x0000005017177812 */ /* 0x000fca00078e3cff */
[----:B------:R-:W-:Y:S04]  /*ca00*/  STS.U16 [R23+0x4500], R18 ;  /* 0x0045001217007388 */ /* 0x000fe80000000400 */
        /* <DEDUP_REMOVED lines=8> */
[----:B---3--:R-:W-:Y:S04]  /*ca90*/  STS.U16 [R8+0x4780], R0 ;  /* 0x0047800008007388 */ /* 0x008fe80000000400 */
[----:B------:R0:W-:Y:S04]  /*caa0*/  STS.U16 [R8+0x4f80], R2 ;  /* 0x004f800208007388 */ /* 0x0001e80000000400 */
[----:B0-----:R-:W0:Y:S04]  /*cab0*/  S2R R2, SR_TID.X ;  /* 0x0000000000027919 */ /* 0x001e280000002100 */
[----:B------:R-:W-:Y:S04]  /*cac0*/  STS.U16 [R8+0x4f00], R16 ;  /* 0x004f001008007388 */ /* 0x000fe80000000400 */
[----:B------:R-:W-:Y:S01]  /*cad0*/  BAR.SYNC.DEFER_BLOCKING 0x0 ;  /* 0x0000000000007b1d */ /* 0x000fe20000010000 */
[C---:B0-----:R-:W-:Y:S01]  /*cae0*/  LOP3.LUT R0, R2.reuse, 0x7, RZ, 0xc0, !PT ;  /* 0x0000000702007812 */ /* 0x041fe200078ec0ff */
[----:B------:R-:W-:-:S04]  /*caf0*/  IMAD.SHL.U32 R28, R2, 0x2, RZ ;  /* 0x00000002021c7824 */ /* 0x000fc800078e00ff */
[----:B------:R-:W-:-:S05]  /*cb00*/  IMAD R0, R0, 0x110, RZ ;  /* 0x0000011000007824 */ /* 0x000fca00078e02ff */
[----:B------:R-:W-:-:S05]  /*cb10*/  LOP3.LUT R0, R0, 0x30, R28, 0x78, !PT ;  /* 0x0000003000007812 */ /* 0x000fca00078e781c */
[----:B------:R-:W0:Y:S04]  /*cb20*/  LDSM.16.M88.4 R8, [R0+0x4800] ;  /* 0x004800000008783b */ /* 0x000e280000000200 */
[----:B------:R-:W-:Y:S04]  /*cb30*/  LDSM.16.M88.4 R4, [R0+0x4000] ;  /* 0x004000000004783b */ /* 0x000fe80000000200 */
[----:B0-----:R-:W-:Y:S04]  /*cb40*/  STL.64 [R1+0x980], R10 ;  /* 0x0009800a01007387 */ /* 0x001fe80000100a00 */
[----:B------:R0:W-:Y:S04]  /*cb50*/  STL.64 [R1+0x978], R8 ;  /* 0x0009780801007387 */ /* 0x0001e80000100a00 */
[----:B0-----:R-:W3:Y:S04]  /*cb60*/  LDL.LU.64 R8, [R1+0xa0] ;  /* 0x0000a00001087983 */ /* 0x001ee80000300a00 */
[----:B------:R-:W3:Y:S04]  /*cb70*/  LDL.LU.64 R10, [R1+0xa8] ;  /* 0x0000a800010a7983 */ /* 0x000ee80000300a00 */
[----:B--2---:R-:W0:Y:S04]  /*cb80*/  LDSM.16.MT88.4 R24, [R13+0x800] ;  /* 0x000800000d18783b */ /* 0x004e280000004200 */
[----:B------:R-:W3:Y:S04]  /*cb90*/  LDSM.16.MT88.4 R20, [R13] ;  /* 0x000000000d14783b */ /* 0x000ee80000004200 */
[----:B----4-:R-:W1:Y:S04]  /*cba0*/  LDSM.16.MT88.4 R12, [R29+0x800] ;  /* 0x000800001d0c783b */ /* 0x010e680000004200 */
[----:B------:R-:W2:Y:S04]  /*cbb0*/  LDSM.16.MT88.4 R16, [R29] ;  /* 0x000000001d10783b */ /* 0x000ea80000004200 */
[----:B0-----:R-:W-:Y:S04]  /*cbc0*/  STL.64 [R1+0x960], R26 ;  /* 0x0009601a01007387 */ /* 0x001fe80000100a00 */
[----:B------:R0:W-:Y:S04]  /*cbd0*/  STL.64 [R1+0x958], R24 ;  /* 0x0009581801007387 */ /* 0x0001e80000100a00 */
[----:B0-----:R-:W4:Y:S04]  /*cbe0*/  LDL.LU.64 R24, [R1] ;  /* 0x0000000001187983 */ /* 0x001f280000300a00 */
[----:B------:R-:W2:Y:S01]  /*cbf0*/  LDL.LU.64 R26, [R1+0x8] ;  /* 0x00000800011a7983 */ /* 0x000ea20000300a00 */
[-C--:B---3--:R-:W-:Y:S03]  /*cc00*/  HMMA.16816.F32.BF16 R8, R20, R4.reuse, R8 ;  /* 0x000000041408723c */ /* 0x088fe60000041808 */
[----:B--2---:R-:W-:Y:S04]  /*cc10*/  STL.64 [R1+0x970], R26 ;  /* 0x0009701a01007387 */ /* 0x004fe80000100a00 */
[----:B----4-:R0:W-:Y:S04]  /*cc20*/  STL.64 [R1+0x968], R24 ;  /* 0x0009681801007387 */ /* 0x0101e80000100a00 */
[----:B0-----:R-:W2:Y:S04]  /*cc30*/  LDL.LU.64 R24, [R1+0x10] ;  /* 0x0000100001187983 */ /* 0x001ea80000300a00 */
[----:B------:R-:W2:Y:S04]  /*cc40*/  LDL.LU.64 R26, [R1+0x18] ;  /* 0x00001800011a7983 */ /* 0x000ea80000300a00 */
[----:B-1----:R-:W-:Y:S04]  /*cc50*/  STL.64 [R1+0x950], R14 ;  /* 0x0009500e01007387 */ /* 0x002fe80000100a00 */
[----:B------:R0:W-:Y:S04]  /*cc60*/  STL.64 [R1+0x948], R12 ;  /* 0x0009480c01007387 */ /* 0x0001e80000100a00 */
[----:B0-----:R-:W3:Y:S04]  /*cc70*/  LDL.LU.64 R12, [R1+0x20] ;  /* 0x00002000010c7983 */ /* 0x001ee80000300a00 */
[----:B------:R-:W3:Y:S04]  /*cc80*/  LDL.LU.64 R14, [R1+0x28] ;  /* 0x00002800010e7983 */ /* 0x000ee80000300a00 */
[----:B------:R-:W-:Y:S04]  /*cc90*/  STL.64 [R1+0x30], R8 ;  /* 0x0000300801007387 */ /* 0x000fe80000100a00 */
[----:B------:R0:W-:Y:S04]  /*cca0*/  STL.64 [R1+0x38], R10 ;  /* 0x0000380a01007387 */ /* 0x0001e80000100a00 */
[----:B0-----:R-:W4:Y:S04]  /*ccb0*/  LDL.LU.64 R10, [R1+0x980] ;  /* 0x00098000010a7983 */ /* 0x001f280000300a00 */
[----:B------:R-:W3:Y:S01]  /*ccc0*/  LDL.LU.64 R8, [R1+0x978] ;  /* 0x0009780001087983 */ /* 0x000ee20000300a00 */
[----:B--2---:R-:W-:Y:S11]  /*ccd0*/  HMMA.16816.F32.BF16 R24, R16, R4, R24 ;  /* 0x000000041018723c */ /* 0x004ff60000041818 */
[----:B------:R-:W-:Y:S11]  /*cce0*/  @!UPT UIADD3 URZ, URZ, URZ, URZ ;  /* 0x0000003f3f3ff290 */ /* 0x000ff6000fffe03f */
[----:B------:R-:W-:Y:S02]  /*ccf0*/  @!UPT UIADD3 URZ, URZ, URZ, URZ ;  /* 0x0000003f3f3ff290 */ /* 0x000fe4000fffe03f */
[----:B------:R-:W-:Y:S02]  /*cd00*/  IMAD.MOV.U32 R4, RZ, RZ, R27 ;  /* 0x000000ffff047224 */ /* 0x000fe400078e001b */
[----:B------:R-:W-:Y:S01]  /*cd10*/  IMAD.MOV.U32 R3, RZ, RZ, R24 ;  /* 0x000000ffff037224 */ /* 0x000fe200078e0018 */
[----:B---3--:R-:W-:Y:S07]  /*cd20*/  HMMA.16816.F32.BF16 R12, R20, R8, R12 ;  /* 0x00000008140c723c */ /* 0x008fee000004180c */
[----:B------:R-:W-:-:S02]  /*cd30*/  IMAD.MOV.U32 R20, RZ, RZ, R26 ;  /* 0x000000ffff147224 */ /* 0x000fc400078e001a */
[----:B------:R-:W-:Y:S01]  /*cd40*/  IMAD.MOV.U32 R21, RZ, RZ, R25 ;  /* 0x000000ffff157224 */ /* 0x000fe200078e0019 */
[----:B------:R-:W2:Y:S04]  /*cd50*/  LDL.LU.64 R26, [R1+0x970] ;  /* 0x00097000011a7983 */ /* 0x000ea80000300a00 */
[----:B------:R-:W2:Y:S04]  /*cd60*/  LDL.LU.64 R24, [R1+0x968] ;  /* 0x0009680001187983 */ /* 0x000ea80000300a00 */
[----:B------:R-:W3:Y:S01]  /*cd70*/  LDL R5, [R1+0x80] ;  /* 0x0000800001057983 */ /* 0x000ee20000100800 */
[----:B--2---:R-:W-:Y:S03]  /*cd80*/  HMMA.16816.F32.BF16 R16, R16, R8, R24 ;  /* 0x000000081010723c */ /* 0x004fe60000041818 */
[----:B------:R-:W2:Y:S04]  /*cd90*/  LDL.LU.64 R26, [R1+0x960] ;  /* 0x00096000011a7983 */ /* 0x000ea80000300a00 */
[----:B------:R-:W2:Y:S11]  /*cda0*/  LDL.LU.64 R24, [R1+0x958] ;  /* 0x0009580001187983 */ /* 0x000eb60000300a00 */
[----:B------:R-:W-:Y:S06]  /*cdb0*/  @!UPT UIADD3 URZ, URZ, URZ, URZ ;  /* 0x0000003f3f3ff290 */ /* 0x000fec000fffe03f */
[----:B------:R-:W-:Y:S02]  /*cdc0*/  IMAD.MOV.U32 R23, RZ, RZ, R16 ;  /* 0x000000ffff177224 */ /* 0x000fe400078e0010 */
[----:B------:R-:W-:Y:S02]  /*cdd0*/  IMAD.MOV.U32 R22, RZ, RZ, R17 ;  /* 0x000000ffff167224 */ /* 0x000fe400078e0011 */
[----:B------:R-:W-:Y:S02]  /*cde0*/  IMAD.MOV.U32 R9, RZ, RZ, R18 ;  /* 0x000000ffff097224 */ /* 0x000fe400078e0012 */
[----:B------:R-:W-:Y:S02]  /*cdf0*/  IMAD.MOV.U32 R8, RZ, RZ, R19 ;  /* 0x000000ffff087224 */ /* 0x000fe400078e0013 */
[----:B---3--:R-:W0:Y:S04]  /*ce00*/  LDSM.16.MT88.4 R16, [R5+0x1000] ;  /* 0x001000000510783b */ /* 0x008e280000004200 */
[----:B0-----:R0:W-:Y:S04]  /*ce10*/  STL.64 [R1+0x930], R18 ;  /* 0x0009301201007387 */ /* 0x0011e80000100a00 */
[----:B------:R1:W-:Y:S01]  /*ce20*/  STL.64 [R1+0x928], R16 ;  /* 0x0009281001007387 */ /* 0x0003e20000100a00 */
[----:B0-----:R-:W-:-:S02]  /*ce30*/  IMAD.MOV.U32 R18, RZ, RZ, R9 ;  /* 0x000000ffff127224 */ /* 0x001fc400078e0009 */
[----:B------:R-:W-:Y:S02]  /*ce40*/  IMAD.MOV.U32 R19, RZ, RZ, R8 ;  /* 0x000000ffff137224 */ /* 0x000fe400078e0008 */
[----:B-1----:R-:W-:Y:S02]  /*ce50*/  IMAD.MOV.U32 R16, RZ, RZ, R23 ;  /* 0x000000ffff107224 */ /* 0x002fe400078e0017 */
[----:B------:R-:W-:Y:S01]  /*ce60*/  IMAD.MOV.U32 R17, RZ, RZ, R22 ;  /* 0x000000ffff117224 */ /* 0x000fe200078e0016 */
[----:B------:R-:W-:Y:S04]  /*ce70*/  STL.64 [R1+0x940], R18 ;  /* 0x0009401201007387 */ /* 0x000fe80000100a00 */
[----:B------:R0:W-:Y:S02]  /*ce80*/  STL.64 [R1+0x938], R16 ;  /* 0x0009381001007387 */ /* 0x0001e40000100a00 */
[----:B0-----:R-:W-:-:S02]  /*ce90*/  IMAD.MOV.U32 R16, RZ, RZ, R3 ;  /* 0x000000ffff107224 */ /* 0x001fc400078e0003 */
[C---:B------:R-:W-:Y:S01]  /*cea0*/  IMAD.SHL.U32 R3, R2.reuse, 0x2, RZ ;  /* 0x0000000202037824 */ /* 0x040fe200078e00ff */
[----:B------:R-:W-:-:S05]  /*ceb0*/  LOP3.LUT R2, R2, 0x7, RZ, 0xc0, !PT ;  /* 0x0000000702027812 */ /* 0x000fca00078ec0ff */
[----:B------:R-:W-:-:S05]  /*cec0*/  IMAD R2, R2, 0x110, RZ ;  /* 0x0000011002027824 */ /* 0x000fca00078e02ff */
[----:B------:R-:W-:-:S04]  /*ced0*/  LOP3.LUT R2, R2, 0x30, R3, 0x78, !PT ;  /* 0x0000003002027812 */ /* 0x000fc800078e7803 */
[----:B------:R-:W-:Y:S01]  /*cee0*/  LOP3.LUT R2, R2, 0x40, RZ, 0x3c, !PT ;  /* 0x0000004002027812 */ /* 0x000fe200078e3cff */
[----:B------:R-:W-:Y:S02]  /*cef0*/  IMAD.MOV.U32 R17, RZ, RZ, R21 ;  /* 0x000000ffff117224 */ /* 0x000fe400078e0015 */
[----:B------:R-:W-:Y:S02]  /*cf00*/  IMAD.MOV.U32 R18, RZ, RZ, R20 ;  /* 0x000000ffff127224 */ /* 0x000fe400078e0014 */
[----:B------:R-:W0:Y:S04]  /*cf10*/  LDSM.16.M88.4 R20, [R2+0x4000] ;  /* 0x004000000214783b */ /* 0x000e280000000200 */
[----:B0-----:R-:W-:Y:S04]  /*cf20*/  STL.64 [R1+0x40], R20 ;  /* 0x0000401401007387 */ /* 0x001fe80000100a00 */
[----:B------:R-:W-:Y:S04]  /*cf30*/  STL.64 [R1+0x48], R22 ;  /* 0x0000481601007387 */ /* 0x000fe80000100a00 */
[----:B------:R-:W0:Y:S02]  /*cf40*/  LDSM.16.M88.4 R20, [R2+0x4800] ;  /* 0x004800000214783b */ /* 0x000e240000000200 */
[----:B0-----:R-:W-:-:S02]  /*cf50*/  IMAD.MOV.U32 R3, RZ, RZ, R20 ;  /* 0x000000ffff037224 */ /* 0x001fc400078e0014 */
[----:B------:R-:W-:Y:S01]  /*cf60*/  STL [R1+0x58], R22 ;  /* 0x0000581601007387 */ /* 0x000fe20000100800 */
[----:B------:R-:W-:Y:S02]  /*cf70*/  IMAD.MOV.U32 R2, RZ, RZ, R21 ;  /* 0x000000ffff027224 */ /* 0x000fe400078e0015 */
[----:B------:R-:W-:Y:S02]  /*cf80*/  IMAD.MOV.U32 R28, RZ, RZ, R23 ;  /* 0x000000ffff1c7224 */ /* 0x000fe400078e0017 */
[----:B------:R-:W0:Y:S04]  /*cf90*/  LDSM.16.MT88.4 R20, [R29+0x1000] ;  /* 0x001000001d14783b */ /* 0x000e280000004200 */
[----:B0-----:R-:W-:Y:S04]  /*cfa0*/  STL.64 [R1+0x920], R22 ;  /* 0x0009201601007387 */ /* 0x001fe80000100a00 */
[----:B------:R0:W-:Y:S04]  /*cfb0*/  STL.64 [R1+0x918], R20 ;  /* 0x0009181401007387 */ /* 0x0001e80000100a00 */
[----:B0-----:R-:W2:Y:S04]  /*cfc0*/  LDL.LU R20, [R1+0x30] ;  /* 0x0000300001147983 */ /* 0x001ea80000300800 */
[----:B------:R-:W2:Y:S04]  /*cfd0*/  LDL.LU R21, [R1+0x34] ;  /* 0x0000340001157983 */ /* 0x000ea80000300800 */
[----:B------:R-:W2:Y:S04]  /*cfe0*/  LDL.LU R22, [R1+0x38] ;  /* 0x0000380001167983 */ /* 0x000ea80000300800 */
[----:B------:R-:W2:Y:S01]  /*cff0*/  LDL.LU R23, [R1+0x3c] ;  /* 0x00003c0001177983 */ /* 0x000ea20000300800 */
[----:B------:R-:W-:Y:S01]  /*d000*/  IMAD.MOV.U32 R19, RZ, RZ, R4 ;  /* 0x000000ffff137224 */ /* 0x000fe200078e0004 */
[C---:B--2---:R-:W-:Y:S08]  /*d010*/  HMMA.16816.F32.BF16 R20, R24.reuse, R6, R20 ;  /* 0x000000061814723c */ /* 0x044ff00000041814 */
[----:B----4-:R-:W-:Y:S01]  /*d020*/  HMMA.16816.F32.BF16 R24, R24, R10, R12 ;  /* 0x0000000a1818723c */ /* 0x010fe2000004180c */
[----:B------:R-:W2:Y:S04]  /*d030*/  LDL.LU.64 R14, [R1+0x950] ;  /* 0x00095000010e7983 */ /* 0x000ea80000300a00 */
[----:B------:R-:W2:Y:S03]  /*d040*/  LDL.LU.64 R12, [R1+0x948] ;  /* 0x00094800010c7983 */ /* 0x000ea60000300a00 */
[----:B--2---:R-:W-:Y:S11]  /*d050*/  HMMA.16816.F32.BF16 R16, R12, R6, R16 ;  /* 0x000000060c10723c */ /* 0x004ff60000041810 */
[----:B------:R-:W-:Y:S11]  /*d060*/  @!UPT UIADD3 URZ, URZ, URZ, URZ ;  /* 0x0000003f3f3ff290 */ /* 0x000ff6000fffe03f */
[----:B------:R-:W-:Y:S02]  /*d070*/  @!UPT UIADD3 URZ, URZ, URZ, URZ ;  /* 0x0000003f3f3ff290 */ /* 0x000fe4000fffe03f */
[----:B------:R-:W-:Y:S02]  /*d080*/  IMAD.MOV.U32 R6, RZ, RZ, R18 ;  /* 0x000000ffff067224 */ /* 0x000fe400078e0012 */
[----:B------:R-:W-:Y:S02]  /*d090*/  IMAD.MOV.U32 R4, RZ, RZ, R19 ;  /* 0x000000ffff047224 */ /* 0x000fe400078e0013 */
[----:B------:R-:W-:Y:S01]  /*d0a0*/  IMAD.MOV.U32 R8, RZ, RZ, R16 ;  /* 0x000000ffff087224 */ /* 0x000fe200078e0010 */
[----:B------:R-:W2:Y:S01]  /*d0b0*/  LDL.LU.64 R18, [R1+0x940] ;  /* 0x0009400001127983 */ /* 0x000ea20000300a00 */
[----:B------:R-:W-:-:S03]  /*d0c0*/  IMAD.MOV.U32 R7, RZ, RZ, R17 ;  /* 0x000000ffff077224 */ /* 0x000fc600078e0011 */
[----:B------:R-:W2:Y:S02]  /*d0d0*/  LDL.LU.64 R16, [R1+0x938] ;  /* 0x0009380001107983 */ /* 0x000ea40000300a00 */
[----:B--2---:R-:W-:Y:S02]  /*d0e0*/  HMMA.16816.F32.BF16 R12, R12, R10, R16 ;  /* 0x0000000a0c0c723c */ /* 0x004fe40000041810 */
[----:B------:R-:W2:Y:S04]  /*d0f0*/  LDL.LU.64 R18, [R1+0x930] ;  /* 0x0009300001127983 */ /* 0x000ea80000300a00 */
[----:B------:R-:W2:Y:S11]  /*d100*/  LDL.LU.64 R16, [R1+0x928] ;  /* 0x0009280001107983 */ /* 0x000eb60000300a00 */
[----:B------:R-:W-:Y:S06]  /*d110*/  @!UPT UIADD3 URZ, URZ, URZ, URZ ;  /* 0x0000003f3f3ff290 */ /* 0x000fec000fffe03f */
[----:B------:R0:W-:Y:S04]  /*d120*/  STL.64 [R1+0x910], R14 ;  /* 0x0009100e01007387 */ /* 0x0001e80000100a00 */
[----:B------:R1:W-:Y:S01]  /*d130*/  STL.64 [R1+0x908], R12 ;  /* 0x0009080c01007387 */ /* 0x0003e20000100a00 */
[----:B0-----:R-:W-:Y:S02]  /*d140*/  IMAD.MOV.U32 R14, RZ, RZ, R6 ;  /* 0x000000ffff0e7224 */ /* 0x001fe400078e0006 */
[----:B------:R-:W-:Y:S02]  /*d150*/  IMAD.MOV.U32 R15, RZ, RZ, R4 ;  /* 0x000000ffff0f7224 */ /* 0x000fe400078e0004 */
[----:B-1----:R-:W-:Y:S02]  /*d160*/  IMAD.MOV.U32 R13, RZ, RZ, R7 ;  /* 0x000000ffff0d7224 */ /* 0x002fe400078e0007 */
[----:B------:R-:W0:Y:S01]  /*d170*/  LDSM.16.MT88.4 R4, [R5+0x1800] ;  /* 0x001800000504783b */ /* 0x000e220000004200 */
[----:B------:R-:W-:-:S03]  /*d180*/  IMAD.MOV.U32 R12, RZ, RZ, R8 ;  /* 0x000000ffff0c7224 */ /* 0x000fc600078e0008 */
[----:B------:R-:W1:Y:S04]  /*d190*/  LDSM.16.MT88.4 R8, [R29+0x1800] ;  /* 0x001800001d08783b */ /* 0x000e680000004200 */
[----:B0-----:R-:W-:Y:S04]  /*d1a0*/  STL.64 [R1+0x900], R6 ;  /* 0x0009000601007387 */ /* 0x001fe80000100a00 */
[----:B------:R-:W-:Y:S04]  /*d1b0*/  STL.64 [R1+0x8f8], R4 ;  /* 0x0008f80401007387 */ /* 0x000fe80000100a00 */
[----:B-1----:R-:W-:Y:S04]  /*d1c0*/  STL.64 [R1+0x8f0], R10 ;  /* 0x0008f00a01007387 */ /* 0x002fe80000100a00 */
[----:B------:R0:W-:Y:S04]  /*d1d0*/  STL.64 [R1+0x8e8], R8 ;  /* 0x0008e80801007387 */ /* 0x0001e80000100a00 */
[----:B0-----:R-:W2:Y:S01]  /*d1e0*/  LDL.LU.64 R8, [R1+0x40] ;  /* 0x0000400001087983 */ /* 0x001ea20000300a00 */
[----:B------:R-:W-:-:S02]  /*d1f0*/  IMAD.MOV.U32 R4, RZ, RZ, R3 ;  /* 0x000000ffff047224 */ /* 0x000fc400078e0003 */
[----:B------:R-:W-:Y:S01]  /*d200*/  IMAD.MOV.U32 R5, RZ, RZ, R2 ;  /* 0x000000ffff057224 */ /* 0x000fe200078e0002 */
[----:B------:R-:W3:Y:S01]  /*d210*/  LDL.LU.64 R10, [R1+0x48] ;  /* 0x00004800010a7983 */ /* 0x000ee20000300a00 */
[C---:B--2---:R-:W-:Y:S11]  /*d220*/  HMMA.16816.F32.BF16 R20, R16.reuse, R8, R20 ;  /* 0x000000081014723c */ /* 0x044ff60000041814 */
[----:B------:R-:W-:Y:S11]  /*d230*/  @!UPT UIADD3 URZ, URZ, URZ, URZ ;  /* 0x0000003f3f3ff290 */ /* 0x000ff6000fffe03f */
[----:B------:R-:W-:Y:S01]  /*d240*/  @!UPT UIADD3 URZ, URZ, URZ, URZ ;  /* 0x0000003f3f3ff290 */ /* 0x000fe2000fffe03f */
[----:B------:R0:W-:Y:S01]  /*d250*/  STL.64 [R1], R20 ;  /* 0x0000001401007387 */ /* 0x0001e20000100a00 */
[----:B------:R-:W-:Y:S02]  /*d260*/  IMAD.MOV.U32 R3, RZ, RZ, R22 ;  /* 0x000000ffff037224 */ /* 0x000fe400078e0016 */
[----:B------:R-:W-:Y:S02]  /*d270*/  IMAD.MOV.U32 R2, RZ, RZ, R23 ;  /* 0x000000ffff027224 */ /* 0x000fe400078e0017 */
[----:B------:R-:W2:Y:S04]  /*d280*/  LDL.LU.64 R22, [R1+0x920] ;  /* 0x0009200001167983 */ /* 0x000ea80000300a00 */
[----:B0-----:R-:W2:Y:S01]  /*d290*/  LDL.LU.64 R20, [R1+0x918] ;  /* 0x0009180001147983 */ /* 0x001ea20000300a00 */
[----:B------:R-:W-:Y:S03]  /*d2a0*/  HMMA.16816.F32.BF16 R24, R16, R4, R24 ;  /* 0x000000041018723c */ /* 0x000fe60000041818 */
[----:B------:R-:W4:Y:S05]  /*d2b0*/  LDL R19, [R1+0x80] ;  /* 0x0000800001137983 */ /* 0x000f2a0000100800 */
        /* <DEDUP_REMOVED lines=8> */
[----:B------:R-:W2:Y:S04]  /*d340*/  LDL.LU.64 R12, [R1+0x908] ;  /* 0x00090800010c7983 */ /* 0x000ea80000300a00 */
[----:B------:R-:W3:Y:S01]  /*d350*/  LDL.LU.64 R6, [R1+0x900] ;  /* 0x0009000001067983 */ /* 0x000ee20000300a00 */
[----:B--2---:R-:W-:Y:S03]  /*d360*/  HMMA.16816.F32.BF16 R20, R20, R4, R12 ;  /* 0x000000041414723c */ /* 0x004fe6000004180c */
[----:B------:R-:W2:Y:S04]  /*d370*/  LDL.LU.64 R4, [R1+0x8f8] ;  /* 0x0008f80001047983 */ /* 0x000ea80000300a00 */
[----:B------:R-:W-:Y:S11]  /*d380*/  LDSM.16.M88.4 R12, [R0+0x4080] ;  /* 0x00408000000c783b */ /* 0x000ff60000000200 */
[----:B------:R-:W-:Y:S05]  /*d390*/  @!UPT UIADD3 URZ, URZ, URZ, URZ ;  /* 0x0000003f3f3ff290 */ /* 0x000fea000fffe03f */
[----:B------:R-:W-:Y:S04]  /*d3a0*/  STL.64 [R1+0x8e0], R22 ;  /* 0x0008e01601007387 */ /* 0x000fe80000100a00 */
[----:B------:R0:W-:Y:S02]  /*d3b0*/  STL.64 [R1+0x8d8], R20 ;  /* 0x0008d81401007387 */ /* 0x0001e40000100a00 */
[----:B0-----:R-:W-:Y:S02]  /*d3c0*/  IMAD.MOV.U32 R20, RZ, RZ, R17 ;  /* 0x000000ffff147224 */ /* 0x001fe400078e0011 */
[----:B------:R-:W-:Y:S02]  /*d3d0*/  IMAD.MOV.U32 R21, RZ, RZ, R16 ;  /* 0x000000ffff157224 */ /* 0x000fe400078e0010 */
[----:B----4-:R-:W0:Y:S04]  /*d3e0*/  LDSM.16.MT88.4 R16, [R19+0x2000] ;  /* 0x002000001310783b */ /* 0x010e280000004200 */
[----:B0-----:R0:W-:Y:S04]  /*d3f0*/  STL.64 [R1+0x8d0], R18 ;  /* 0x0008d01201007387 */ /* 0x0011e80000100a00 */
[----:B------:R-:W-:Y:S04]  /*d400*/  STL.64 [R1+0x8c8], R16 ;  /* 0x0008c81001007387 */ /* 0x000fe80000100a00 */
[----:B0-----:R-:W4:Y:S04]  /*d410*/  LDL.LU R18, [R1+0x58] ;  /* 0x0000580001127983 */ /* 0x001f280000300800 */
[----:B------:R-:W-:Y:S04]  /*d420*/  STL.64 [R1+0x60], R12 ;  /* 0x0000600c01007387 */ /* 0x000fe80000100a00 */
[----:B------:R-:W-:Y:S04]  /*d430*/  STL.64 [R1+0x68], R14 ;  /* 0x0000680e01007387 */ /* 0x000fe80000100a00 */
[----:B------:R-:W0:Y:S01]  /*d440*/  LDSM.16.M88.4 R12, [R0+0x4880] ;  /* 0x00488000000c783b */ /* 0x000e220000000200 */
[----:B------:R-:W-:-:S02]  /*d450*/  IMAD.MOV.U32 R19, RZ, RZ, R28 ;  /* 0x000000ffff137224 */ /* 0x000fc400078e001c */
[----:B0-----:R-:W-:Y:S01]  /*d460*/  IMAD.MOV.U32 R28, RZ, RZ, R14 ;  /* 0x000000ffff1c7224 */ /* 0x001fe200078e000e */
[----:B------:R-:W-:Y:S01]  /*d470*/  STL.64 [R1+0x70], R12 ;  /* 0x0000700c01007387 */ /* 0x000fe20000100a00 */
[----:B------:R-:W-:-:S03]  /*d480*/  IMAD.MOV.U32 R0, RZ, RZ, R15 ;  /* 0x000000ffff007224 */ /* 0x000fc600078e000f */
[----:B------:R-:W0:Y:S04]  /*d490*/  LDSM.16.MT88.4 R12, [R29+0x2000] ;  /* 0x002000001d0c783b */ /* 0x000e280000004200 */
[----:B------:R-:W-:Y:S04]  /*d4a0*/  STL [R1+0x894], R0 ;  /* 0x0008940001007387 */ /* 0x000fe80000100800 */
[----:B------:R-:W-:Y:S04]  /*d4b0*/  STL [R1+0x890], R28 ;  /* 0x0008901c01007387 */ /* 0x000fe80000100800 */
[----:B0-----:R-:W-:Y:S04]  /*d4c0*/  STL.64 [R1+0x8b8], R14 ;  /* 0x0008b80e01007387 */ /* 0x001fe80000100a00 */
[----:B------:R0:W-:Y:S04]  /*d4d0*/  STL.64 [R1+0x8b0], R12 ;  /* 0x0008b00c01007387 */ /* 0x0001e80000100a00 */
[----:B0-----:R-:W2:Y:S01]  /*d4e0*/  LDL.LU.64 R12, [R1+0x70] ;  /* 0x00007000010c7983 */ /* 0x001ea20000300a00 */
[----:B------:R-:W-:-:S02]  /*d4f0*/  IMAD.MOV.U32 R14, RZ, RZ, R3 ;  /* 0x000000ffff0e7224 */ /* 0x000fc400078e0003 */
[----:B------:R-:W-:Y:S01]  /*d500*/  IMAD.MOV.U32 R15, RZ, RZ, R2 ;  /* 0x000000ffff0f7224 */ /* 0x000fe200078e0002 */
[----:B--2---:R0:W-:Y:S04]  /*d510*/  STL.64 [R1+0x8c0], R12 ;  /* 0x0008c00c01007387 */ /* 0x0041e80000100a00 */
[----:B0-----:R-:W2:Y:S04]  /*d520*/  LDL.LU R12, [R1] ;  /* 0x00000000010c7983 */ /* 0x001ea80000300800 */
[----:B------:R-:W2:Y:S01]  /*d530*/  LDL.LU R13, [R1+0x4] ;  /* 0x00000400010d7983 */ /* 0x000ea20000300800 */
[----:B---3--:R-:W-:-:S02]  /*d540*/  IMAD.MOV.U32 R17, RZ, RZ, R10 ;  /* 0x000000ffff117224 */ /* 0x008fc400078e000a */
[----:B------:R-:W-:Y:S02]  /*d550*/  IMAD.MOV.U32 R16, RZ, RZ, R11 ;  /* 0x000000ffff107224 */ /* 0x000fe400078e000b */
[----:B------:R-:W-:Y:S02]  /*d560*/  IMAD.MOV.U32 R22, RZ, RZ, R9 ;  /* 0x000000ffff167224 */ /* 0x000fe400078e0009 */
[----:B------:R-:W-:Y:S01]  /*d570*/  IMAD.MOV.U32 R23, RZ, RZ, R8 ;  /* 0x000000ffff177224 */ /* 0x000fe200078e0008 */
[C---:B--2---:R-:W-:Y:S01]  /*d580*/  HMMA.16816.F32.BF16 R12, R4.reuse, R10, R12 ;  /* 0x0000000a040c723c */ /* 0x044fe2000004180c */
[----:B------:R-:W2:Y:S04]  /*d590*/  LDL.LU.64 R10, [R1+0x8f0] ;  /* 0x0008f000010a7983 */ /* 0x000ea80000300a00 */
[----:B------:R-:W2:Y:S03]  /*d5a0*/  LDL.LU.64 R8, [R1+0x8e8] ;  /* 0x0008e80001087983 */ /* 0x000ea60000300a00 */
[----:B----4-:R-:W-:Y:S07]  /*d5b0*/  HMMA.16816.F32.BF16 R4, R4, R18, R24 ;  /* 0x000000120404723c */ /* 0x010fee0000041818 */
[----:B------:R-:W-:-:S02]  /*d5c0*/  IMAD.MOV.U32 R26, RZ, RZ, R17 ;  /* 0x000000ffff1a7224 */ /* 0x000fc400078e0011 */
[----:B------:R-:W-:Y:S11]  /*d5d0*/  IMAD.MOV.U32 R27, RZ, RZ, R16 ;  /* 0x000000ffff1b7224 */ /* 0x000ff600078e0010 */
[----:B------:R-:W-:Y:S04]  /*d5e0*/  @!UPT UIADD3 URZ, URZ, URZ, URZ ;  /* 0x0000003f3f3ff290 */ /* 0x000fe8000fffe03f */
[----:B------:R-:W-:Y:S02]  /*d5f0*/  IMAD.MOV.U32 R0, RZ, RZ, R7 ;  /* 0x000000ffff007224 */ /* 0x000fe400078e0007 */
[----:B------:R-:W3:Y:S01]  /*d600*/  LDL R7, [R1+0x80] ;  /* 0x0000800001077983 */ /* 0x000ee20000100800 */
[C---:B--2---:R-:W-:Y:S03]  /*d610*/  HMMA.16816.F32.BF16 R24, R8.reuse, R26, R20 ;  /* 0x0000001a0818723c */ /* 0x044fe60000041814 */
[----:B------:R-:W2:Y:S04]  /*d620*/  LDL.LU.64 R22, [R1+0x8e0] ;  /* 0x0008e00001167983 */ /* 0x000ea80000300a00 */
[----:B------:R-:W2:Y:S02]  /*d630*/  LDL.LU.64 R20, [R1+0x8d8] ;  /* 0x0008d80001147983 */ /* 0x000ea40000300a00 */
[----:B--2---:R-:W-:Y:S02]  /*d640*/  HMMA.16816.F32.BF16 R20, R8, R18, R20 ;  /* 0x000000120814723c */ /* 0x004fe40000041814 */
[----:B------:R-:W2:Y:S04]  /*d650*/  LDL.LU.64 R18, [R1+0x8d0] ;  /* 0x0008d00001127983 */ /* 0x000ea80000300a00 */
[----:B------:R-:W2:Y:S01]  /*d660*/  LDL.LU.64 R16, [R1+0x8c8] ;  /* 0x0008c80001107983 */ /* 0x000ea20000300a00 */
[----:B------:R-:W-:-:S02]  /*d670*/  IMAD.MOV.U32 R28, RZ, RZ, R4 ;  /* 0x000000ffff1c7224 */ /* 0x000fc400078e0004 */
[----:B------:R-:W-:Y:S01]  /*d680*/  IMAD.MOV.U32 R3, RZ, RZ, R5 ;  /* 0x000000ffff037224 */ /* 0x000fe200078e0005 */
[----:B---3--:R-:W0:Y:S11]  /*d690*/  LDSM.16.MT88.4 R8, [R7+0x2800] ;  /* 0x002800000708783b */ /* 0x008e360000004200 */
[----:B------:R-:W-:Y:S02]  /*d6a0*/  @!UPT UIADD3 URZ, URZ, URZ, URZ ;  /* 0x0000003f3f3ff290 */ /* 0x000fe4000fffe03f */
[----:B------:R-:W-:Y:S04]  /*d6b0*/  STL.64 [R1+0x8a8], R22 ;  /* 0x0008a81601007387 */ /* 0x000fe80000100a00 */
[----:B------:R1:W-:Y:S04]  /*d6c0*/  STL.64 [R1+0x8a0], R20 ;  /* 0x0008a01401007387 */ /* 0x0003e80000100a00 */
[----:B-1----:R-:W2:Y:S04]  /*d6d0*/  LDL.LU R20, [R1+0x60] ;  /* 0x0000600001147983 */ /* 0x002ea80000300800 */
[----:B------:R-:W2:Y:S01]  /*d6e0*/  LDL.LU R21, [R1+0x64] ;  /* 0x0000640001157983 */ /* 0x000ea20000300800 */
[----:B------:R-:W-:-:S03]  /*d6f0*/  IMAD.MOV.U32 R2, RZ, RZ, R6 ;  /* 0x000000ffff027224 */ /* 0x000fc600078e0006 */
[----:B------:R-:W1:Y:S04]  /*d700*/  LDSM.16.MT88.4 R4, [R29+0x2800] ;  /* 0x002800001d04783b */ /* 0x000e680000004200 */
[----:B0-----:R-:W-:Y:S04]  /*d710*/  STL [R1+0x89c], R10 ;  /* 0x00089c0a01007387 */ /* 0x001fe80000100800 */
[----:B------:R-:W-:Y:S04]  /*d720*/  STL [R1+0x898], R11 ;  /* 0x0008980b01007387 */ /* 0x000fe80000100800 */
[----:B-1----:R0:W-:Y:S04]  /*d730*/  STL.64 [R1+0x888], R6 ;  /* 0x0008880601007387 */ /* 0x0021e80000100a00 */
[----:B------:R1:W-:Y:S01]  /*d740*/  STL.64 [R1+0x880], R4 ;  /* 0x0008800401007387 */ /* 0x0003e20000100a00 */
[----:B0-----:R-:W-:-:S02]  /*d750*/  IMAD.MOV.U32 R7, RZ, RZ, R0 ;  /* 0x000000ffff077224 */ /* 0x001fc400078e0000 */
[----:B-1----:R-:W-:Y:S01]  /*d760*/  IMAD.MOV.U32 R4, RZ, RZ, R28 ;  /* 0x000000ffff047224 */ /* 0x002fe200078e001c */
[----:B--2---:R-:W-:Y:S11]  /*d770*/  HMMA.16816.F32.BF16 R12, R16, R20, R12 ;  /* 0x00000014100c723c */ /* 0x004ff6000004180c */
[----:B------:R-:W-:Y:S11]  /*d780*/  @!UPT UIADD3 URZ, URZ, URZ, URZ ;  /* 0x0000003f3f3ff290 */ /* 0x000ff6000fffe03f */
[----:B------:R-:W-:Y:S02]  /*d790*/  @!UPT UIADD3 URZ, URZ, URZ, URZ ;  /* 0x0000003f3f3ff290 */ /* 0x000fe4000fffe03f */
[----:B------:R-:W-:Y:S02]  /*d7a0*/  IMAD.MOV.U32 R0, RZ, RZ, R12 ;  /* 0x000000ffff007224 */ /* 0x000fe400078e000c */
[----:B------:R-:W-:Y:S02]  /*d7b0*/  IMAD.MOV.U32 R28, RZ, RZ, R13 ;  /* 0x000000ffff1c7224 */ /* 0x000fe400078e000d */
[----:B------:R-:W2:Y:S01]  /*d7c0*/  LDL.LU.64 R12, [R1+0x8c0] ;  /* 0x0008c000010c7983 */ /* 0x000ea20000300a00 */
[----:B------:R-:W-:Y:S02]  /*d7d0*/  IMAD.MOV.U32 R5, RZ, RZ, R3 ;  /* 0x000000ffff057224 */ /* 0x000fe400078e0003 */
[----:B------:R-:W-:Y:S02]  /*d7e0*/  IMAD.MOV.U32 R6, RZ, RZ, R2 ;  /* 0x000000ffff067224 */ /* 0x000fe400078e0002 */
[----:B------:R-:W-:Y:S02]  /*d7f0*/  IMAD.MOV.U32 R3, RZ, RZ, R14 ;  /* 0x000000ffff037224 */ /* 0x000fe400078e000e */
[----:B------:R-:W-:-:S02]  /*d800*/  IMAD.MOV.U32 R2, RZ, RZ, R15 ;  /* 0x000000ffff027224 */ /* 0x000fc400078e000f */
[----:B------:R-:W3:Y:S01]  /*d810*/  LDL.LU.64 R14, [R1+0x8b8] ;  /* 0x0008b800010e7983 */ /* 0x000ee20000300a00 */
[----:B--2---:R-:W-:Y:S01]  /*d820*/  HMMA.16816.F32.BF16 R4, R16, R12, R4 ;  /* 0x0000000c1004723c */ /* 0x004fe20000041804 */
[----:B------:R-:W-:Y:S02]  /*d830*/  IMAD.MOV.U32 R10, RZ, RZ, R12 ;  /* 0x000000ffff0a7224 */ /* 0x000fe400078e000c */
[----:B------:R-:W-:Y:S02]  /*d840*/  IMAD.MOV.U32 R11, RZ, RZ, R13 ;  /* 0x000000ffff0b7224 */ /* 0x000fe400078e000d */
[----:B------:R-:W3:Y:S04]  /*d850*/  LDL.LU.64 R12, [R1+0x8b0] ;  /* 0x0008b000010c7983 */ /* 0x000ee80000300a00 */
[----:B------:R-:W2:Y:S04]  /*d860*/  LDL R18, [R1+0x80] ;  /* 0x0000800001127983 */ /* 0x000ea80000100800 */
[----:B------:R-:W4:Y:S04]  /*d870*/  LDL R19, [R1+0x750] ;  /* 0x0007500001137983 */ /* 0x000f280000100800 */
[----:B------:R-:W2:Y:S01]  /*d880*/  LDL.LU.64 R22, [R1+0x8a8] ;  /* 0x0008a80001167983 */ /* 0x000ea20000300a00 */
[C---:B---3--:R-:W-:Y:S03]  /*d890*/  HMMA.16816.F32.BF16 R24, R12.reuse, R20, R24 ;  /* 0x000000140c18723c */ /* 0x048fe60000041818 */
[----:B------:R-:W2:Y:S11]  /*d8a0*/  LDL.LU.64 R20, [R1+0x8a0] ;  /* 0x0008a00001147983 */ /* 0x000eb60000300a00 */
[----:B------:R-:W-:Y:S09]  /*d8b0*/  @!UPT UIADD3 URZ, URZ, URZ, URZ ;  /* 0x0000003f3f3ff290 */ /* 0x000ff2000fffe03f */
[----:B------:R0:W-:Y:S04]  /*d8c0*/  STL.64 [R1+0x10], R24 ;  /* 0x0000101801007387 */ /* 0x0001e80000100a00 */
[----:B------:R2:W-:Y:S01]  /*d8d0*/  STL.64 [R1+0x18], R26 ;  /* 0x0000181a01007387 */ /* 0x0005e20000100a00 */
[----:B0-----:R-:W-:Y:S02]  /*d8e0*/  IMAD.MOV.U32 R24, RZ, RZ, R10 ;  /* 0x000000ffff187224 */ /* 0x001fe400078e000a */
[----:B------:R-:W-:Y:S01]  /*d8f0*/  IMAD.MOV.U32 R25, RZ, RZ, R11 ;  /* 0x000000ffff197224 */ /* 0x000fe200078e000b */
[----:B------:R-:W3:Y:S04]  /*d900*/  LDL.LU R10, [R1+0x89c] ;  /* 0x00089c00010a7983 */ /* 0x000ee80000300800 */
[----:B------:R-:W3:Y:S02]  /*d910*/  LDL.LU R11, [R1+0x898] ;  /* 0x00089800010b7983 */ /* 0x000ee40000300800 */
[----:B--2---:R-:W-:Y:S02]  /*d920*/  HMMA.16816.F32.BF16 R24, R12, R24, R20 ;  /* 0x000000180c18723c */ /* 0x004fe40000041814 */
[----:B------:R-:W0:Y:S04]  /*d930*/  LDSM.16.MT88.4 R12, [R18+0x3000] ;  /* 0x00300000120c783b */ /* 0x000e280000004200 */
[----:B----4-:R-:W1:Y:S04]  /*d940*/  LDSM.16.M88.4 R20, [R19+0x4080] ;  /* 0x004080001314783b */ /* 0x010e680000000200 */
[----:B------:R-:W2:Y:S11]  /*d950*/  LDSM.16.M88.4 R16, [R19+0x4880] ;  /* 0x004880001310783b */ /* 0x000eb60000000200 */
[----:B------:R-:W-:Y:S02]  /*d960*/  @!UPT UIADD3 URZ, URZ, URZ, URZ ;  /* 0x0000003f3f3ff290 */ /* 0x000fe4000fffe03f */
[----:B------:R4:W-:Y:S04]  /*d970*/  STL.64 [R1+0x868], R26 ;  /* 0x0008681a01007387 */ /* 0x0009e80000100a00 */
[----:B------:R-:W-:Y:S04]  /*d980*/  STL.64 [R1+0x860], R24 ;  /* 0x0008601801007387 */ /* 0x000fe80000100a00 */
[----:B----4-:R-:W3:Y:S04]  /*d990*/  LDL.LU R26, [R1+0x68] ;  /* 0x00006800011a7983 */ /* 0x010ee80000300800 */
[----:B------:R-:W3:Y:S04]  /*d9a0*/  LDL.LU R27, [R1+0x6c] ;  /* 0x00006c00011b7983 */ /* 0x000ee80000300800 */
[----:B0-----:R0:W-:Y:S04]  /*d9b0*/  STL [R1+0x84c], R12 ;  /* 0x00084c0c01007387 */ /* 0x0011e80000100800 */
[----:B------:R4:W-:Y:S04]  /*d9c0*/  STL [R1+0x848], R13 ;  /* 0x0008480d01007387 */ /* 0x0009e80000100800 */
[----:B------:R1:W-:Y:S01]  /*d9d0*/  STL [R1+0x844], R14 ;  /* 0x0008440e01007387 */ /* 0x0003e20000100800 */
[----:B0-----:R-:W-:-:S03]  /*d9e0*/  IMAD.MOV.U32 R12, RZ, RZ, R0 ;  /* 0x000000ffff0c7224 */ /* 0x001fc600078e0000 */
[----:B------:R-:W-:Y:S01]  /*d9f0*/  STL [R1+0x840], R15 ;  /* 0x0008400f01007387 */ /* 0x000fe20000100800 */
[----:B----4-:R-:W-:-:S03]  /*da00*/  IMAD.MOV.U32 R13, RZ, RZ, R28 ;  /* 0x000000ffff0d7224 */ /* 0x010fc600078e001c */
[----:B------:R-:W4:Y:S04]  /*da10*/  LDL.LU R0, [R1+0x894] ;  /* 0x0008940001007983 */ /* 0x000f280000300800 */
[----:B------:R-:W4:Y:S01]  /*da20*/  LDL.LU R28, [R1+0x890] ;  /* 0x00089000011c7983 */ /* 0x000f220000300800 */
[----:B-1----:R-:W-:Y:S02]  /*da30*/  IMAD.MOV.U32 R14, RZ, RZ, R3 ;  /* 0x000000ffff0e7224 */ /* 0x002fe400078e0003 */
[----:B------:R-:W-:Y:S01]  /*da40*/  IMAD.MOV.U32 R3, RZ, RZ, R22 ;  /* 0x000000ffff037224 */ /* 0x000fe200078e0016 */
[----:B------:R-:W-:Y:S04]  /*da50*/  STL.64 [R1], R20 ;  /* 0x0000001401007387 */ /* 0x000fe80000100a00 */
[----:B------:R-:W-:Y:S04]  /*da60*/  STL [R1+0x83c], R3 ;  /* 0x00083c0301007387 */ /* 0x000fe80000100800 */
[----:B--2---:R-:W-:Y:S04]  /*da70*/  STL.64 [R1+0x830], R18 ;  /* 0x0008301201007387 */ /* 0x004fe80000100a00 */
[----:B------:R0:W-:Y:S04]  /*da80*/  STL.64 [R1+0x828], R16 ;  /* 0x0008281001007387 */ /* 0x0001e80000100a00 */
[----:B0-----:R-:W2:Y:S01]  /*da90*/  LDL.LU.64 R16, [R1] ;  /* 0x0000000001107983 */ /* 0x001ea20000300a00 */
[----:B------:R-:W-:-:S02]  /*daa0*/  IMAD.MOV.U32 R15, RZ, RZ, R2 ;  /* 0x000000ffff0f7224 */ /* 0x000fc400078e0002 */
[----:B------:R-:W-:Y:S02]  /*dab0*/  IMAD.MOV.U32 R2, RZ, RZ, R23 ;  /* 0x000000ffff027224 */ /* 0x000fe400078e0017 */
[----:B------:R-:W0:Y:S04]  /*dac0*/  LDSM.16.MT88.4 R20, [R29+0x3000] ;  /* 0x003000001d14783b */ /* 0x000e280000004200 */
[----:B0-----:R4:W-:Y:S04]  /*dad0*/  STL.64 [R1+0x858], R22 ;  /* 0x0008581601007387 */ /* 0x0019e80000100a00 */
[----:B------:R-:W-:Y:S01]  /*dae0*/  STL.64 [R1+0x850], R20 ;  /* 0x0008501401007387 */ /* 0x000fe20000100a00 */
[----:B---3--:R-:W-:Y:S01]  /*daf0*/  HMMA.16816.F32.BF16 R12, R8, R26, R12 ;  /* 0x0000001a080c723c */ /* 0x008fe2000004180c */
[----:B----4-:R-:W-:-:S02]  /*db00*/  IMAD.MOV.U32 R23, RZ, RZ, R0 ;  /* 0x000000ffff177224 */ /* 0x010fc400078e0000 */
[----:B------:R-:W-:-:S07]  /*db10*/  IMAD.MOV.U32 R22, RZ, RZ, R28 ;  /* 0x000000ffff167224 */ /* 0x000fce00078e001c */
[----:B------:R-:W-:Y:S11]  /*db20*/  HMMA.16816.F32.BF16 R4, R8, R22, R4 ;  /* 0x000000160804723c */ /* 0x000ff60000041804 */
[----:B------:R-:W-:Y:S03]  /*db30*/  @!UPT UIADD3 URZ, URZ, URZ, URZ ;  /* 0x0000003f3f3ff290 */ /* 0x000fe6000fffe03f */
[----:B------:R-:W-:Y:S02]  /*db40*/  IMAD.MOV.U32 R19, RZ, RZ, R13 ;  /* 0x000000ffff137224 */ /* 0x000fe400078e000d */
[----:B------:R-:W-:-:S05]  /*db50*/  IMAD.MOV.U32 R18, RZ, RZ, R14 ;  /* 0x000000ffff127224 */ /* 0x000fca00078e000e */
[----:B------:R-:W-:Y:S01]  /*db60*/  STL.64 [R1+0x878], R18 ;  /* 0x0008781201007387 */ /* 0x000fe20000100a00 */
[----:B------:R-:W-:-:S03]  /*db70*/  IMAD.MOV.U32 R28, RZ, RZ, R12 ;  /* 0x000000ffff1c7224 */ /* 0x000fc600078e000c */
[----:B--2---:R0:W-:Y:S01]  /*db80*/  STL.64 [R1+0x870], R16 ;  /* 0x0008701001007387 */ /* 0x0041e20000100a00 */
[----:B------:R-:W-:Y:S02]  /*db90*/  IMAD.MOV.U32 R9, RZ, RZ, R6 ;  /* 0x000000ffff097224 */ /* 0x000fe400078e0006 */
[----:B------:R-:W-:Y:S02]  /*dba0*/  IMAD.MOV.U32 R8, RZ, RZ, R7 ;  /* 0x000000ffff087224 */ /* 0x000fe400078e0007 */
[----:B------:R-:W-:Y:S01]  /*dbb0*/  IMAD.MOV.U32 R12, RZ, RZ, R4 ;  /* 0x000000ffff0c7224 */ /* 0x000fe200078e0004 */
[----:B0-----:R-:W2:Y:S01]  /*dbc0*/  LDL.LU R16, [R1+0x10] ;  /* 0x0000100001107983 */ /* 0x001ea20000300800 */
[----:B------:R-:W-:-:S03]  /*dbd0*/  IMAD.MOV.U32 R10, RZ, RZ, R5 ;  /* 0x000000ffff0a7224 */ /* 0x000fc600078e0005 */
[----:B------:R-:W2:Y:S04]  /*dbe0*/  LDL.LU R17, [R1+0x14] ;  /* 0x0000140001117983 */ /* 0x000ea80000300800 */
[----:B------:R-:W2:Y:S04]  /*dbf0*/  LDL.LU R18, [R1+0x18] ;  /* 0x0000180001127983 */ /* 0x000ea80000300800 */
[----:B------:R-:W2:Y:S04]  /*dc00*/  LDL.LU R19, [R1+0x1c] ;  /* 0x00001c0001137983 */ /* 0x000ea80000300800 */
[----:B------:R-:W2:Y:S04]  /*dc10*/  LDL.LU.64 R6, [R1+0x888] ;  /* 0x0008880001067983 */ /* 0x000ea80000300a00 */
[----:B------:R-:W2:Y:S01]  /*dc20*/  LDL.LU.64 R4, [R1+0x880] ;  /* 0x0008800001047983 */ /* 0x000ea20000300a00 */
[----:B------:R-:W-:-:S03]  /*dc30*/  IMAD.MOV.U32 R0, RZ, RZ, R15 ;  /* 0x000000ffff007224 */ /* 0x000fc600078e000f */
[----:B------:R-:W3:Y:S01]  /*dc40*/  LDL R11, [R1+0x80] ;  /* 0x00008000010b7983 */ /* 0x000ee20000100800 */
[----:B--2---:R-:W-:Y:S03]  /*dc50*/  HMMA.16816.F32.BF16 R24, R4, R26, R16 ;  /* 0x0000001a0418723c */ /* 0x004fe60000041810 */
[----:B------:R-:W2:Y:S04]  /*dc60*/  LDL.LU.64 R18, [R1+0x878] ;  /* 0x0008780001127983 */ /* 0x000ea80000300a00 */
[----:B------:R-:W4:Y:S11]  /*dc70*/  LDL.LU.64 R16, [R1+0x870] ;  /* 0x0008700001107983 */ /* 0x000f360000300a00 */
[----:B------:R-:W-:Y:S06]  /*dc80*/  @!UPT UIADD3 URZ, URZ, URZ, URZ ;  /* 0x0000003f3f3ff290 */ /* 0x000fec000fffe03f */
        /* <DEDUP_REMOVED lines=9> */
[----:B------:R-:W-:Y:S07]  /*dd20*/  @!UPT UIADD3 URZ, URZ, URZ, URZ ;  /* 0x0000003f3f3ff290 */ /* 0x000fee000fffe03f */
[----:B------:R-:W-:Y:S02]  /*dd30*/  IMAD.MOV.U32 R6, RZ, RZ, R25 ;  /* 0x000000ffff067224 */ /* 0x000fe400078e0019 */
[----:B------:R-:W-:Y:S02]  /*dd40*/  IMAD.MOV.U32 R5, RZ, RZ, R26 ;  /* 0x000000ffff057224 */ /* 0x000fe400078e001a */
[----:B------:R-:W-:Y:S02]  /*dd50*/  IMAD.MOV.U32 R4, RZ, RZ, R27 ;  /* 0x000000ffff047224 */ /* 0x000fe400078e001b */
[----:B------:R-:W-:Y:S02]  /*dd60*/  IMAD.MOV.U32 R25, RZ, RZ, R10 ;  /* 0x000000ffff197224 */ /* 0x000fe400078e000a */
[----:B------:R-:W-:Y:S02]  /*dd70*/  IMAD.MOV.U32 R26, RZ, RZ, R9 ;  /* 0x000000ffff1a7224 */ /* 0x000fe400078e0009 */
[----:B------:R-:W-:-:S02]  /*dd80*/  IMAD.MOV.U32 R27, RZ, RZ, R8 ;  /* 0x000000ffff1b7224 */ /* 0x000fc400078e0008 */
[----:B---3--:R-:W0:Y:S01]  /*dd90*/  LDSM.16.MT88.4 R8, [R11+0x3800] ;  /* 0x003800000b08783b */ /* 0x008e220000004200 */
[----:B------:R-:W-:Y:S02]  /*dda0*/  IMAD.MOV.U32 R7, RZ, RZ, R24 ;  /* 0x000000ffff077224 */ /* 0x000fe400078e0018 */
[----:B------:R-:W-:Y:S02]  /*ddb0*/  IMAD.MOV.U32 R24, RZ, RZ, R12 ;  /* 0x000000ffff187224 */ /* 0x000fe400078e000c */
[----:B------:R-:W3:Y:S04]  /*ddc0*/  LDL.LU R12, [R1+0x84c] ;  /* 0x00084c00010c7983 */ /* 0x000ee80000300800 */
[----:B0-----:R0:W-:Y:S04]  /*ddd0*/  STL.64 [R1+0x808], R10 ;  /* 0x0008080a01007387 */ /* 0x0011e80000100a00 */
[----:B------:R1:W-:Y:S01]  /*dde0*/  STL.64 [R1+0x800], R8 ;  /* 0x0008000801007387 */ /* 0x0003e20000100a00 */
[----:B0-----:R-:W-:-:S02]  /*ddf0*/  IMAD.MOV.U32 R10, RZ, RZ, R5 ;  /* 0x000000ffff0a7224 */ /* 0x001fc400078e0005 */
[----:B------:R-:W-:Y:S02]  /*de00*/  IMAD.MOV.U32 R11, RZ, RZ, R4 ;  /* 0x000000ffff0b7224 */ /* 0x000fe400078e0004 */
[----:B-1----:R-:W-:Y:S02]  /*de10*/  IMAD.MOV.U32 R8, RZ, RZ, R7 ;  /* 0x000000ffff087224 */ /* 0x002fe400078e0007 */
[----:B------:R-:W-:Y:S01]  /*de20*/  IMAD.MOV.U32 R9, RZ, RZ, R6 ;  /* 0x000000ffff097224 */ /* 0x000fe200078e0006 */
[----:B------:R0:W-:Y:S04]  /*de30*/  STL.64 [R1+0x818], R10 ;  /* 0x0008180a01007387 */ /* 0x0001e80000100a00 */
[----:B------:R1:W-:Y:S04]  /*de40*/  STL.64 [R1+0x810], R8 ;  /* 0x0008100801007387 */ /* 0x0003e80000100a00 */
[----:B------:R1:W4:Y:S01]  /*de50*/  LDSM.16.MT88.4 R4, [R29+0x3800] ;  /* 0x003800001d04783b */ /* 0x0003220000004200 */
[----:B0-----:R-:W-:-:S02]  /*de60*/  IMAD.MOV.U32 R10, RZ, RZ, R15 ;  /* 0x000000ffff0a7224 */ /* 0x001fc400078e000f */
[----:B-1----:R-:W-:Y:S02]  /*de70*/  IMAD.MOV.U32 R8, RZ, RZ, R13 ;  /* 0x000000ffff087224 */ /* 0x002fe400078e000d */
[----:B------:R-:W3:Y:S01]  /*de80*/  LDL.LU R13, [R1+0x848] ;  /* 0x00084800010d7983 */ /* 0x000ee20000300800 */
[----:B------:R-:W-:-:S03]  /*de90*/  IMAD.MOV.U32 R9, RZ, RZ, R14 ;  /* 0x000000ffff097224 */ /* 0x000fc600078e000e */
[----:B------:R-:W3:Y:S04]  /*dea0*/  LDL.LU R14, [R1+0x844] ;  /* 0x00084400010e7983 */ /* 0x000ee80000300800 */
[----:B------:R-:W3:Y:S01]  /*deb0*/  LDL.LU R15, [R1+0x840] ;  /* 0x00084000010f7983 */ /* 0x000ee20000300800 */
[----:B------:R-:W-:-:S03]  /*dec0*/  IMAD.MOV.U32 R11, RZ, RZ, R3 ;  /* 0x000000ffff0b7224 */ /* 0x000fc600078e0003 */
[----:B------:R-:W2:Y:S04]  /*ded0*/  LDL.LU R3, [R1+0x83c] ;  /* 0x00083c0001037983 */ /* 0x000ea80000300800 */
[----:B------:R-:W2:Y:S04]  /*dee0*/  LDL.LU R29, [R1+0x838] ;  /* 0x00083800011d7983 */ /* 0x000ea80000300800 */
[----:B----4-:R0:W-:Y:S04]  /*def0*/  STL.64 [R1+0x7f8], R6 ;  /* 0x0007f80601007387 */ /* 0x0101e80000100a00 */
[----:B------:R1:W-:Y:S01]  /*df00*/  STL.64 [R1+0x7f0], R4 ;  /* 0x0007f00401007387 */ /* 0x0003e20000100a00 */
[----:B0-----:R-:W-:-:S02]  /*df10*/  IMAD.MOV.U32 R6, RZ, RZ, R18 ;  /* 0x000000ffff067224 */ /* 0x001fc400078e0012 */
[----:B------:R-:W-:Y:S02]  /*df20*/  IMAD.MOV.U32 R7, RZ, RZ, R0 ;  /* 0x000000ffff077224 */ /* 0x000fe400078e0000 */
[----:B-1----:R-:W-:Y:S02]  /*df30*/  IMAD.MOV.U32 R4, RZ, RZ, R28 ;  /* 0x000000ffff047224 */ /* 0x002fe400078e001c */
[----:B------:R-:W-:Y:S02]  /*df40*/  IMAD.MOV.U32 R5, RZ, RZ, R19 ;  /* 0x000000ffff057224 */ /* 0x000fe400078e0013 */
[----:B------:R-:W-:Y:S01]  /*df50*/  IMAD.MOV.U32 R0, RZ, RZ, R16 ;  /* 0x000000ffff007224 */ /* 0x000fe200078e0010 */
[----:B------:R-:W4:Y:S01]  /*df60*/  LDL.LU.64 R18, [R1+0x830] ;  /* 0x0008300001127983 */ /* 0x000f220000300a00 */
[----:B------:R-:W-:-:S03]  /*df70*/  IMAD.MOV.U32 R28, RZ, RZ, R17 ;  /* 0x000000ffff1c7224 */ /* 0x000fc600078e0011 */
[C---:B---3--:R-:W-:Y:S01]  /*df80*/  HMMA.16816.F32.BF16 R4, R12.reuse, R16, R4 ;  /* 0x000000100c04723c */ /* 0x048fe20000041804 */
[----:B------:R-:W3:Y:S07]  /*df90*/  LDL.LU.64 R16, [R1+0x828] ;  /* 0x0008280001107983 */ /* 0x000eee0000300a00 */
[----:B---3--:R-:W-:Y:S07]  /*dfa0*/  HMMA.16816.F32.BF16 R24, R12, R16, R24 ;  /* 0x000000100c18723c */ /* 0x008fee0000041818 */
[----:B------:R-:W-:-:S02]  /*dfb0*/  IMAD.MOV.U32 R12, RZ, RZ, R0 ;  /* 0x000000ffff0c7224 */ /* 0x000fc400078e0000 */
[----:B------:R-:W-:Y:S01]  /*dfc0*/  IMAD.MOV.U32 R13, RZ, RZ, R28 ;  /* 0x000000ffff0d7224 */ /* 0x000fe200078e001c */
[----:B------:R-:W3:Y:S06]  /*dfd0*/  LDL.LU R0, [R1+0x820] ;  /* 0x0008200001007983 */ /* 0x000eec0000300800 */
[C---:B--2---:R-:W-:Y:S01]  /*dfe0*/  HMMA.16816.F32.BF16 R12, R20.reuse, R12, R8 ;  /* 0x0000000c140c723c */ /* 0x044fe20000041808 */
[----:B------:R-:W2:Y:S04]  /*dff0*/  LDL.LU.64 R10, [R1+0x818] ;  /* 0x00081800010a7983 */ /* 0x000ea80000300a00 */
[----:B------:R-:W2:Y:S03]  /*e000*/  LDL.LU.64 R8, [R1+0x810] ;  /* 0x0008100001087983 */ /* 0x000ea60000300a00 */
[----:B--2---:R-:W-:Y:S01]  /*e010*/  HMMA.16816.F32.BF16 R20, R20, R16, R8 ;  /* 0x000000101414723c */ /* 0x004fe20000041808 */
[----:B------:R-:W2:Y:S04]  /*e020*/  LDL.LU.64 R10, [R1+0x808] ;  /* 0x00080800010a7983 */ /* 0x000ea80000300a00 */
[----:B------:R-:W2:Y:S11]  /*e030*/  LDL.LU.64 R8, [R1+0x800] ;  /* 0x0008000001087983 */ /* 0x000eb60000300a00 */
[----:B------:R-:W-:Y:S07]  /*e040*/  @!UPT UIADD3 URZ, URZ, URZ, URZ ;  /* 0x0000003f3f3ff290 */ /* 0x000fee000fffe03f */
[----:B------:R0:W-:Y:S02]  /*e050*/  STL.64 [R1+0x7e8], R22 ;  /* 0x0007e81601007387 */ /* 0x0001e40000100a00 */
[----:B0-----:R-:W-:Y:S02]  /*e060*/  IMAD.MOV.U32 R22, RZ, RZ, R3 ;  /* 0x000000ffff167224 */ /* 0x001fe400078e0003 */
[----:B------:R-:W-:Y:S01]  /*e070*/  IMAD.MOV.U32 R23, RZ, RZ, R2 ;  /* 0x000000ffff177224 */ /* 0x000fe200078e0002 */
[----:B------:R-:W-:Y:S06]  /*e080*/  STL.64 [R1+0x7e0], R20 ;  /* 0x0007e01401007387 */ /* 0x000fec0000100a00 */
[C---:B--2---:R-:W-:Y:S11]  /*e090*/  HMMA.16816.F32.BF16 R4, R8.reuse, R22, R4 ;  /* 0x000000160804723c */ /* 0x044ff60000041804 */
[----:B------:R-:W-:Y:S11]  /*e0a0*/  @!UPT UIADD3 URZ, URZ, URZ, URZ ;  /* 0x0000003f3f3ff290 */ /* 0x000ff6000fffe03f */
[----:B------:R-:W-:Y:S01]  /*e0b0*/  @!UPT UIADD3 URZ, URZ, URZ, URZ ;  /* 0x0000003f3f3ff290 */ /* 0x000fe2000fffe03f */
[----:B------:R-:W-:Y:S01]  /*e0c0*/  STL.64 [R1+0xa0], R4 ;  /* 0x0000a00401007387 */ /* 0x000fe20000100a00 */
[----:B------:R-:W-:Y:S02]  /*e0d0*/  IMAD.MOV.U32 R17, RZ, RZ, R5 ;  /* 0x000000ffff117224 */ /* 0x000fe400078e0005 */
[----:B------:R-:W-:Y:S01]  /*e0e0*/  IMAD.MOV.U32 R16, RZ, RZ, R4 ;  /* 0x000000ffff107224 */ /* 0x000fe200078e0004 */
[----:B------:R4:W-:Y:S02]  /*e0f0*/  STL.64 [R1+0xa8], R6 ;  /* 0x0000a80601007387 */ /* 0x0009e40000100a00 */
[----:B----4-:R-:W-:Y:S02]  /*e100*/  HMMA.16816.F32.BF16 R4, R8, R18, R24 ;  /* 0x000000120804723c */ /* 0x010fe40000041818 */
[----:B------:R-:W-:Y:S04]  /*e110*/  STL [R1+0x758], R16 ;  /* 0x0007581001007387 */ /* 0x000fe80000100800 */
[----:B------:R-:W-:Y:S11]  /*e120*/  STL [R1+0x754], R17 ;  /* 0x0007541101007387 */ /* 0x000ff60000100800 */
[----:B------:R-:W-:Y:S06]  /*e130*/  @!UPT UIADD3 URZ, URZ, URZ, URZ ;  /* 0x0000003f3f3ff290 */ /* 0x000fec000fffe03f */
[----:B------:R-:W-:Y:S01]  /*e140*/  STL.64 [R1+0x20], R4 ;  /* 0x0000200401007387 */ /* 0x000fe20000100a00 */
[----:B------:R-:W-:Y:S02]  /*e150*/  IMAD.MOV.U32 R25, RZ, RZ, R7 ;  /* 0x000000ffff197224 */ /* 0x000fe400078e0007 */
[----:B------:R-:W-:Y:S01]  /*e160*/  IMAD.MOV.U32 R24, RZ, RZ, R6 ;  /* 0x000000ffff187224 */ /* 0x000fe200078e0006 */
[----:B------:R0:W-:Y:S01]  /*e170*/  STL.64 [R1+0x28], R6 ;  /* 0x0000280601007387 */ /* 0x0001e20000100a00 */
[----:B------:R-:W-:Y:S02]  /*e180*/  IMAD.MOV.U32 R9, RZ, RZ, R5 ;  /* 0x000000ffff097224 */ /* 0x000fe400078e0005 */
[----:B------:R-:W-:Y:S01]  /*e190*/  IMAD.MOV.U32 R8, RZ, RZ, R4 ;  /* 0x000000ffff087224 */ /* 0x000fe200078e0004 */
[----:B0-----:R-:W2:Y:S04]  /*e1a0*/  LDL.LU.64 R6, [R1+0x7f8] ;  /* 0x0007f80001067983 */ /* 0x001ea80000300a00 */
[----:B------:R-:W2:Y:S04]  /*e1b0*/  LDL.LU.64 R4, [R1+0x7f0] ;  /* 0x0007f00001047983 */ /* 0x000ea80000300a00 */
[----:B------:R-:W3:Y:S04]  /*e1c0*/  LDL.LU R26, [R1+0x84] ;  /* 0x00008400011a7983 */ /* 0x000ee80000300800 */
[----:B------:R-:W4:Y:S04]  /*e1d0*/  LDL.LU R27, [R1+0x600] ;  /* 0x00060000011b7983 */ /* 0x000f280000300800 */
[----:B------:R-:W3:Y:S04]  /*e1e0*/  LDL.LU R17, [R1+0x624] ;  /* 0x0006240001117983 */ /* 0x000ee80000300800 */
[----:B------:R-:W3:Y:S04]  /*e1f0*/  LDL.LU R16, [R1+0x5f8] ;  /* 0x0005f80001107983 */ /* 0x000ee80000300800 */
[----:B------:R-:W3:Y:S04]  /*e200*/  LDL.LU R28, [R1+0x61c] ;  /* 0x00061c00011c7983 */ /* 0x000ee80000300800 */
[----:B------:R0:W-:Y:S04]  /*e210*/  STL [R1+0x768], R8 ;  /* 0x0007680801007387 */ /* 0x0001e80000100800 */
[----:B0-----:R-:W3:Y:S04]  /*e220*/  LDL.LU R8, [R1+0x608] ;  /* 0x0006080001087983 */ /* 0x001ee80000300800 */
[----:B------:R0:W-:Y:S04]  /*e230*/  STL [R1+0x764], R9 ;  /* 0x0007640901007387 */ /* 0x0001e80000100800 */
[----:B0-----:R-:W3:Y:S04]  /*e240*/  LDL.LU R9, [R1+0x610] ;  /* 0x0006100001097983 */ /* 0x001ee80000300800 */
[----:B------:R0:W-:Y:S04]  /*e250*/  STL [R1+0x760], R24 ;  /* 0x0007601801007387 */ /* 0x0001e80000100800 */
[----:B0-----:R-:W3:Y:S04]  /*e260*/  LDL.LU R24, [R1+0x618] ;  /* 0x0006180001187983 */ /* 0x001ee80000300800 */
[----:B------:R0:W-:Y:S04]  /*e270*/  STL [R1+0x75c], R25 ;  /* 0x00075c1901007387 */ /* 0x0001e80000100800 */
[----:B0-----:R-:W3:Y:S01]  /*e280*/  LDL.LU R25, [R1+0x620] ;  /* 0x0006200001197983 */ /* 0x001ee20000300800 */
[----:B--2---:R-:W-:Y:S11]  /*e290*/  HMMA.16816.F32.BF16 R20, R4, R22, R12 ;  /* 0x000000160414723c */ /* 0x004ff6000004180c */
[----:B------:R-:W-:Y:S11]  /*e2a0*/  @!UPT UIADD3 URZ, URZ, URZ, URZ ;  /* 0x0000003f3f3ff290 */ /* 0x000ff6000fffe03f */
[----:B------:R-:W-:Y:S01]  /*e2b0*/  @!UPT UIADD3 URZ, URZ, URZ, URZ ;  /* 0x0000003f3f3ff290 */ /* 0x000fe2000fffe03f */
        /* <DEDUP_REMOVED lines=9> */
[----:B------:R-:W3:Y:S01]  /*e350*/  LDL.LU R15, [R1+0x628] ;  /* 0x00062800010f7983 */ /* 0x000ee20000300800 */
[----:B------:R-:W-:-:S03]  /*e360*/  IADD3 R29, R29, 0x1, RZ ;  /* 0x000000011d1d7810 */ /* 0x000fc60007ffe0ff */
[----:B------:R-:W-:Y:S04]  /*e370*/  STL [R1+0x778], R10 ;  /* 0x0007780a01007387 */ /* 0x000fe80000100800 */
[----:B------:R-:W-:Y:S04]  /*e380*/  STL [R1+0x774], R11 ;  /* 0x0007740b01007387 */ /* 0x000fe80000100800 */
[----:B------:R-:W-:Y:S01]  /*e390*/  STL [R1+0x770], R2 ;  /* 0x0007700201007387 */ /* 0x000fe20000100800 */
[----:B------:R-:W-:-:S03]  /*e3a0*/  ISETP.NE.U32.AND P0, PT, R29, UR5, PT ;  /* 0x000000051d007c0c */ /* 0x000fc6000bf05070 */
[----:B------:R-:W-:Y:S01]  /*e3b0*/  STL [R1+0x76c], R12 ;  /* 0x00076c0c01007387 */ /* 0x000fe20000100800 */
[----:B--2---:R-:W-:Y:S11]  /*e3c0*/  HMMA.16816.F32.BF16 R20, R4, R18, R20 ;  /* 0x000000120414723c */ /* 0x004ff60000041814 */
[----:B------:R-:W-:Y:S11]  /*e3d0*/  @!UPT UIADD3 URZ, URZ, URZ, URZ ;  /* 0x0000003f3f3ff290 */ /* 0x000ff6000fffe03f */
[----:B------:R-:W-:Y:S01]  /*e3e0*/  @!UPT UIADD3 URZ, URZ, URZ, URZ ;  /* 0x0000003f3f3ff290 */ /* 0x000fe2000fffe03f */
[----:B------:R-:W-:Y:S04]  /*e3f0*/  STL.64 [R1], R20 ;  /* 0x0000001401007387 */ /* 0x000fe80000100a00 */
[----:B------:R-:W-:Y:S04]  /*e400*/  STL.64 [R1+0x8], R22 ;  /* 0x0000081601007387 */ /* 0x000fe80000100a00 */
[----:B------:R0:W-:Y:S01]  /*e410*/  STL [R1+0x230], R29 ;  /* 0x0002301d01007387 */ /* 0x0001e20000100800 */
[----:B------:R-:W-:Y:S02]  /*e420*/  IMAD.MOV.U32 R6, RZ, RZ, R20 ;  /* 0x000000ffff067224 */ /* 0x000fe400078e0014 */
[----:B0-----:R-:W-:-:S04]  /*e430*/  IMAD.MOV.U32 R29, RZ, RZ, c[0x0][0x188] ;  /* 0x00006200ff1d7624 */ /* 0x001fc800078e00ff */
[----:B------:R-:W-:Y:S02]  /*e440*/  IMAD.SHL.U32 R29, R29, 0x80, RZ ;  /* 0x000000801d1d7824 */ /* 0x000fe400078e00ff */
[----:B------:R-:W-:Y:S02]  /*e450*/  IMAD.MOV.U32 R7, RZ, RZ, R21 ;  /* 0x000000ffff077224 */ /* 0x000fe400078e0015 */
[----:B------:R-:W-:Y:S02]  /*e460*/  IMAD.SHL.U32 R29, R29, 0x2, RZ ;  /* 0x000000021d1d7824 */ /* 0x000fe400078e00ff */
[----:B------:R-:W-:Y:S02]  /*e470*/  IMAD.MOV.U32 R3, RZ, RZ, R22 ;  /* 0x000000ffff037224 */ /* 0x000fe400078e0016 */
[----:B------:R-:W-:Y:S01]  /*e480*/  IMAD.MOV.U32 R4, RZ, RZ, R23 ;  /* 0x000000ffff047224 */ /* 0x000fe200078e0017 */
[-C--:B---3--:R-:W-:Y:S01]  /*e490*/  IADD3 R14, P2, R14, R29.reuse, RZ ;  /* 0x0000001d0e0e7210 */ /* 0x088fe20007f5e0ff */
[----:B------:R-:W-:Y:S01]  /*e4a0*/  STL [R1+0x788], R6 ;  /* 0x0007880601007387 */ /* 0x000fe20000100800 */
[----:B------:R-:W-:-:S02]  /*e4b0*/  IADD3 R15, P3, R15, R29, RZ ;  /* 0x0000001d0f0f7210 */ /* 0x000fc40007f7e0ff */
[-C--:B------:R-:W-:Y:S01]  /*e4c0*/  IADD3 R25, P4, R25, R29.reuse, RZ ;  /* 0x0000001d19197210 */ /* 0x080fe20007f9e0ff */
[----:B------:R-:W-:Y:S01]  /*e4d0*/  STL [R1+0x784], R7 ;  /* 0x0007840701007387 */ /* 0x000fe20000100800 */
[-C--:B------:R-:W-:Y:S02]  /*e4e0*/  IADD3 R24, P5, R24, R29.reuse, RZ ;  /* 0x0000001d18187210 */ /* 0x080fe40007fbe0ff */
[-C--:B------:R-:W-:Y:S01]  /*e4f0*/  IADD3 R9, P6, R9, R29.reuse, RZ ;  /* 0x0000001d09097210 */ /* 0x080fe20007fde0ff */
[----:B------:R-:W-:Y:S01]  /*e500*/  STL [R1+0x780], R3 ;  /* 0x0007800301007387 */ /* 0x000fe20000100800 */
[-C--:B------:R-:W-:Y:S01]  /*e510*/  IADD3 R8, P1, R8, R29.reuse, RZ ;  /* 0x0000001d08087210 */ /* 0x080fe20007f3e0ff */
[----:B------:R-:W-:Y:S02]  /*e520*/  IMAD.X R26, R26, 0x1, R0, P2 ;  /* 0x000000011a1a7824 */ /* 0x000fe400010e0600 */
[----:B------:R-:W-:Y:S01]  /*e530*/  STL [R1+0x77c], R4 ;  /* 0x00077c0401007387 */ /* 0x000fe20000100800 */
[----:B----4-:R-:W-:-:S03]  /*e540*/  IADD3 R27, P2, R27, R29, RZ ;  /* 0x0000001d1b1b7210 */ /* 0x010fc60007f5e0ff */
[----:B------:R-:W-:Y:S01]  /*e550*/  STL [R1+0x88], R14 ;  /* 0x0000880e01007387 */ /* 0x000fe20000100800 */
[----:B------:R-:W-:-:S03]  /*e560*/  IMAD.X R17, R17, 0x1, R0, P3 ;  /* 0x0000000111117824 */ /* 0x000fc600018e0600 */
[----:B------:R-:W-:Y:S04]  /*e570*/  STL [R1+0x628], R15 ;  /* 0x0006280f01007387 */ /* 0x000fe80000100800 */
[----:B------:R-:W-:Y:S01]  /*e580*/  STL [R1+0x620], R25 ;  /* 0x0006201901007387 */ /* 0x000fe20000100800 */
[----:B------:R-:W-:-:S03]  /*e590*/  IADD3 R16, P3, R16, R29, RZ ;  /* 0x0000001d10107210 */ /* 0x000fc60007f7e0ff */
[----:B------:R-:W-:Y:S04]  /*e5a0*/  STL [R1+0x618], R24 ;  /* 0x0006181801007387 */ /* 0x000fe80000100800 */
[----:B------:R-:W-:Y:S04]  /*e5b0*/  STL [R1+0x610], R9 ;  /* 0x0006100901007387 */ /* 0x000fe80000100800 */
[----:B------:R-:W-:Y:S01]  /*e5c0*/  STL [R1+0x608], R8 ;  /* 0x0006080801007387 */ /* 0x000fe20000100800 */
[----:B------:R-:W-:-:S03]  /*e5d0*/  IMAD.X R28, R28, 0x1, R0, P4 ;  /* 0x000000011c1c7824 */ /* 0x000fc600020e0600 */
[----:B------:R-:W-:Y:S04]  /*e5e0*/  STL [R1+0x84], R26 ;  /* 0x0000841a01007387 */ /* 0x000fe80000100800 */
[----:B------:R-:W-:Y:S04]  /*e5f0*/  STL [R1+0x600], R27 ;  /* 0x0006001b01007387 */ /* 0x000fe80000100800 */
[----:B------:R0:W-:Y:S04]  /*e600*/  STL [R1+0x7dc], R0 ;  /* 0x0007dc0001007387 */ /* 0x0001e80000100800 */
[----:B------:R-:W-:Y:S04]  /*e610*/  STL [R1+0x624], R17 ;  /* 0x0006241101007387 */ /* 0x000fe80000100800 */
[----:B0-----:R-:W2:Y:S04]  /*e620*/  LDL.LU R0, [R1+0x5f0] ;  /* 0x0005f00001007983 */ /* 0x001ea80000300800 */
[----:B------:R-:W-:Y:S04]  /*e630*/  STL [R1+0x5f8], R16 ;  /* 0x0005f81001007387 */ /* 0x000fe80000100800 */
[----:B------:R-:W3:Y:S04]  /*e640*/  LDL.LU R4, [R1+0x5e0] ;  /* 0x0005e00001047983 */ /* 0x000ee80000300800 */
[----:B------:R-:W-:Y:S04]  /*e650*/  STL [R1+0x61c], R28 ;  /* 0x00061c1c01007387 */ /* 0x000fe80000100800 */
[----:B---3--:R0:W-:Y:S04]  /*e660*/  STL [R1+0x7d8], R4 ;  /* 0x0007d80401007387 */ /* 0x0081e80000100800 */
        /* <DEDUP_REMOVED lines=18> */
[----:B------:R-:W3:Y:S01]  /*e790*/  LDL.LU R25, [R1+0x598] ;  /* 0x0005980001197983 */ /* 0x000ee20000300800 */
[----:B--2---:R-:W-:-:S03]  /*e7a0*/  IADD3 R0, P4, R0, R29, RZ ;  /* 0x0000001d00007210 */ /* 0x004fc60007f9e0ff */
[----:B------:R-:W2:Y:S04]  /*e7b0*/  LDL.LU R24, [R1+0x5bc] ;  /* 0x0005bc0001187983 */ /* 0x000ea80000300800 */
[----:B------:R-:W2:Y:S04]  /*e7c0*/  LDL.LU R9, [R1+0x590] ;  /* 0x0005900001097983 */ /* 0x000ea80000300800 */
[----:B------:R-:W2:Y:S04]  /*e7d0*/  LDL.LU R8, [R1+0x5b4] ;  /* 0x0005b40001087983 */ /* 0x000ea80000300800 */
[----:B------:R-:W2:Y:S04]  /*e7e0*/  LDL.LU R26, [R1+0x588] ;  /* 0x00058800011a7983 */ /* 0x000ea80000300800 */
[----:B------:R-:W2:Y:S04]  /*e7f0*/  LDL.LU R27, [R1+0x5ac] ;  /* 0x0005ac00011b7983 */ /* 0x000ea80000300800 */
[----:B------:R-:W2:Y:S04]  /*e800*/  LDL.LU R17, [R1+0x580] ;  /* 0x0005800001117983 */ /* 0x000ea80000300800 */
[----:B------:R-:W2:Y:S04]  /*e810*/  LDL.LU R16, [R1+0x5a4] ;  /* 0x0005a40001107983 */ /* 0x000ea80000300800 */
[----:B------:R-:W2:Y:S04]  /*e820*/  LDL.LU R28, [R1+0x578] ;  /* 0x00057800011c7983 */ /* 0x000ea80000300800 */
[----:B------:R0:W-:Y:S04]  /*e830*/  STL [R1+0x5f0], R0 ;  /* 0x0005f00001007387 */ /* 0x0001e80000100800 */
[----:B0-----:R-:W2:Y:S04]  /*e840*/  LDL.LU R0, [R1+0x7dc] ;  /* 0x0007dc0001007983 */ /* 0x001ea80000300800 */
[----:B------:R-:W2:Y:S02]  /*e850*/  LDL.LU R29, [R1+0x614] ;  /* 0x00061400011d7983 */ /* 0x000ea40000300800 */
[----:B--2---:R-:W-:-:S05]  /*e860*/  IMAD.X R29, R29, 0x1, R0, P5 ;  /* 0x000000011d1d7824 */ /* 0x004fca00028e0600 */
[----:B------:R0:W-:Y:S02]  /*e870*/  STL [R1+0x614], R29 ;  /* 0x0006141d01007387 */ /* 0x0001e40000100800 */
[----:B0-----:R-:W-:-:S04]  /*e880*/  IMAD.MOV.U32 R29, RZ, RZ, c[0x0][0x188] ;  /* 0x00006200ff1d7624 */ /* 0x001fc800078e00ff */
[----:B------:R-:W-:-:S04]  /*e890*/  IMAD.SHL.U32 R29, R29, 0x80, RZ ;  /* 0x000000801d1d7824 */ /* 0x000fc800078e00ff */
[----:B------:R-:W-:-:S05]  /*e8a0*/  IMAD.SHL.U32 R29, R29, 0x2, RZ ;  /* 0x000000021d1d7824 */ /* 0x000fca00078e00ff */
[----:B---3--:R-:W-:-:S05]  /*e8b0*/  IADD3 R4, P5, R4, R29, RZ ;  /* 0x0000001d04047210 */ /* 0x008fca0007fbe0ff */
[----:B------:R0:W-:Y:S04]  /*e8c0*/  STL [R1+0x5e8], R4 ;  /* 0x0005e80401007387 */ /* 0x0001e80000100800 */
[----:B0-----:R-:W2:Y:S04]  /*e8d0*/  LDL.LU R4, [R1+0x7d8] ;  /* 0x0007d80001047983 */ /* 0x001ea80000300800 */
[----:B------:R-:W3:Y:S01]  /*e8e0*/  LDL.LU R29, [R1+0x60c] ;  /* 0x00060c00011d7983 */ /* 0x000ee20000300800 */
[--C-:B----4-:R-:W-:Y:S02]  /*e8f0*/  IMAD.X R3, R3, 0x1, R0.reuse, P1 ;  /* 0x0000000103037824 */ /* 0x110fe400008e0600 */
[----:B------:R-:W-:-:S02]  /*e900*/  IMAD.X R6, R6, 0x1, R0, P2 ;  /* 0x0000000106067824 */ /* 0x000fc400010e0600 */
[--C-:B------:R-:W-:Y:S02]  /*e910*/  IMAD.X R18, R18, 0x1, R0.reuse, P3 ;  /* 0x0000000112127824 */ /* 0x100fe400018e0600 */
[--C-:B------:R-:W-:Y:S02]  /*e920*/  IMAD.X R20, R20, 0x1, R0.reuse, P4 ;  /* 0x0000000114147824 */ /* 0x100fe400020e0600 */
[--C-:B------:R-:W-:Y:S02]  /*e930*/  IMAD.X R22, R22, 0x1, R0.reuse, P5 ;  /* 0x0000000116167824 */ /* 0x100fe400028e0600 */
[----:B---3--:R-:W-:-:S05]  /*e940*/  IMAD.X R29, R29, 0x1, R0, P6 ;  /* 0x000000011d1d7824 */ /* 0x008fca00030e0600 */
[----:B------:R0:W-:Y:S02]  /*e950*/  STL [R1+0x60c], R29 ;  /* 0x00060c1d01007387 */ /* 0x0001e40000100800 */
[----:B0-----:R-:W-:-:S04]  /*e960*/  IMAD.MOV.U32 R29, RZ, RZ, c[0x0][0x188] ;  /* 0x00006200ff1d7624 */ /* 0x001fc800078e00ff */
[----:B------:R-:W-:-:S04]  /*e970*/  IMAD.SHL.U32 R29, R29, 0x80, RZ ;  /* 0x000000801d1d7824 */ /* 0x000fc800078e00ff */
[----:B------:R-:W-:-:S05]  /*e980*/  IMAD.SHL.U32 R29, R29, 0x2, RZ ;  /* 0x000000021d1d7824 */ /* 0x000fca00078e00ff */
[-C--:B--2---:R-:W-:Y:S02]  /*e990*/  IADD3 R4, P6, R4, R29.reuse, RZ ;  /* 0x0000001d04047210 */ /* 0x084fe40007fde0ff */
[-C--:B------:R-:W-:Y:S02]  /*e9a0*/  IADD3 R7, P1, R7, R29.reuse, RZ ;  /* 0x0000001d07077210 */ /* 0x080fe40007f3e0ff */
[-C--:B------:R-:W-:Y:S01]  /*e9b0*/  IADD3 R5, P2, R5, R29.reuse, RZ ;  /* 0x0000001d05057210 */ /* 0x080fe20007f5e0ff */
[----:B------:R0:W-:Y:S01]  /*e9c0*/  STL [R1+0x5e0], R4 ;  /* 0x0005e00401007387 */ /* 0x0001e20000100800 */
[----:B------:R-:W-:-:S03]  /*e9d0*/  IADD3 R19, P3, R19, R29, RZ ;  /* 0x0000001d13137210 */ /* 0x000fc60007f7e0ff */
[----:B------:R-:W-:Y:S01]  /*e9e0*/  STL [R1+0x604], R3 ;  /* 0x0006040301007387 */ /* 0x000fe20000100800 */
[----:B------:R-:W-:-:S03]  /*e9f0*/  IADD3 R21, P4, R21, R29, RZ ;  /* 0x0000001d15157210 */ /* 0x000fc60007f9e0ff */
[----:B------:R-:W-:Y:S01]  /*ea00*/  STL [R1+0x5d8], R7 ;  /* 0x0005d80701007387 */ /* 0x000fe20000100800 */
[----:B------:R-:W-:-:S03]  /*ea10*/  IADD3 R23, P5, R23, R29, RZ ;  /* 0x0000001d17177210 */ /* 0x000fc60007fbe0ff */
[----:B------:R-:W-:Y:S01]  /*ea20*/  STL [R1+0x5fc], R6 ;  /* 0x0005fc0601007387 */ /* 0x000fe20000100800 */
[----:B------:R-:W-:-:S03]  /*ea30*/  IMAD.X R12, R12, 0x1, R0, P6 ;  /* 0x000000010c0c7824 */ /* 0x000fc600030e0600 */
        /* <DEDUP_REMOVED lines=26> */
[----:B------:R-:W-:Y:S04]  /*ebe0*/  STL [R1+0x5c4], R15 ;  /* 0x0005c40f01007387 */ /* 0x000fe80000100800 */
[----:B------:R-:W-:Y:S01]  /*ebf0*/  STL [R1+0x598], R25 ;  /* 0x0005981901007387 */ /* 0x000fe20000100800 */
[----:B------:R-:W-:-:S03]  /*ec00*/  IMAD.X R16, R16, 0x1, R0, P1 ;  /* 0x0000000110107824 */ /* 0x000fc600008e0600 */
[----:B------:R-:W-:Y:S01]  /*ec10*/  STL [R1+0x5bc], R24 ;  /* 0x0005bc1801007387 */ /* 0x000fe20000100800 */
[----:B------:R-:W-:-:S03]  /*ec20*/  IADD3 R28, P1, R28, R29, RZ ;  /* 0x0000001d1c1c7210 */ /* 0x000fc60007f3e0ff */
[----:B------:R-:W-:Y:S04]  /*ec30*/  STL [R1+0x590], R9 ;  /* 0x0005900901007387 */ /* 0x000fe80000100800 */
[----:B------:R-:W-:Y:S04]  /*ec40*/  STL [R1+0x5b4], R8 ;  /* 0x0005b40801007387 */ /* 0x000fe80000100800 */
[----:B------:R-:W-:Y:S04]  /*ec50*/  STL [R1+0x588], R26 ;  /* 0x0005881a01007387 */ /* 0x000fe80000100800 */
[----:B------:R-:W-:Y:S04]  /*ec60*/  STL [R1+0x5ac], R27 ;  /* 0x0005ac1b01007387 */ /* 0x000fe80000100800 */
[----:B------:R-:W2:Y:S04]  /*ec70*/  LDL.LU R29, [R1+0x59c] ;  /* 0x00059c00011d7983 */ /* 0x000ea80000300800 */
[----:B------:R-:W-:Y:S04]  /*ec80*/  STL [R1+0x580], R17 ;  /* 0x0005801101007387 */ /* 0x000fe80000100800 */
[----:B0-----:R-:W3:Y:S04]  /*ec90*/  LDL.LU R4, [R1+0x58c] ;  /* 0x00058c0001047983 */ /* 0x001ee80000300800 */
[----:B------:R-:W-:Y:S04]  /*eca0*/  STL [R1+0x5a4], R16 ;  /* 0x0005a41001007387 */ /* 0x000fe80000100800 */
[----:B---3--:R0:W-:Y:S04]  /*ecb0*/  STL [R1+0x7d0], R4 ;  /* 0x0007d00401007387 */ /* 0x0081e80000100800 */
[----:B------:R-:W-:Y:S04]  /*ecc0*/  STL [R1+0x578], R28 ;  /* 0x0005781c01007387 */ /* 0x000fe80000100800 */
[----:B0-----:R-:W3:Y:S01]  /*ecd0*/  LDL.LU R4, [R1+0x568] ;  /* 0x0005680001047983 */ /* 0x001ee20000300800 */
[----:B--2---:R-:W-:-:S03]  /*ece0*/  IMAD.X R29, R29, 0x1, R0, P2 ;  /* 0x000000011d1d7824 */ /* 0x004fc600010e0600 */
[----:B---3--:R0:W-:Y:S04]  /*ecf0*/  STL [R1+0x7d4], R4 ;  /* 0x0007d40401007387 */ /* 0x0081e80000100800 */
[----:B0-----:R-:W2:Y:S04]  /*ed00*/  LDL.LU R4, [R1+0x570] ;  /* 0x0005700001047983 */ /* 0x001ea80000300800 */
[----:B------:R-:W3:Y:S01]  /*ed10*/  LDL.LU R3, [R1+0x560] ;  /* 0x0005600001037983 */ /* 0x000ee20000300800 */
[----:B------:R-:W4:Y:S02]  /*ed20*/  LDL.LU R7, [R1+0x584] ;  /* 0x0005840001077983 */ /* 0x000f240000300800 */
[----:B------:R-:W3:Y:S02]  /*ed30*/  LDL.LU R6, [R1+0x558] ;  /* 0x0005580001067983 */ /* 0x000ee40000300800 */
[----:B------:R-:W3:Y:S01]  /*ed40*/  LDL.LU R5, [R1+0x57c] ;  /* 0x00057c0001057983 */ /* 0x000ee20000300800 */
[----:B------:R-:W3:Y:S01]  /*ed50*/  LDL.LU R18, [R1+0x550] ;  /* 0x0005500001127983 */ /* 0x000ee20000300800 */
[----:B------:R-:W3:Y:S02]  /*ed60*/  LDL.LU R19, [R1+0x574] ;  /* 0x0005740001137983 */ /* 0x000ee40000300800 */
        /* <DEDUP_REMOVED lines=20> */
[----:B------:R0:W-:Y:S02]  /*eeb0*/  STL [R1+0x59c], R29 ;  /* 0x00059c1d01007387 */ /* 0x0001e40000100800 */
[----:B0-----:R-:W-:-:S04]  /*eec0*/  IMAD.MOV.U32 R29, RZ, RZ, c[0x0][0x188] ;  /* 0x00006200ff1d7624 */ /* 0x001fc800078e00ff */
[----:B------:R-:W-:-:S04]  /*eed0*/  IMAD.SHL.U32 R29, R29, 0x80, RZ ;  /* 0x000000801d1d7824 */ /* 0x000fc800078e00ff */
[----:B------:R-:W-:-:S05]  /*eee0*/  IMAD.SHL.U32 R29, R29, 0x2, RZ ;  /* 0x000000021d1d7824 */ /* 0x000fca00078e00ff */
[----:B--2---:R-:W-:-:S05]  /*eef0*/  IADD3 R4, P2, R4, R29, RZ ;  /* 0x0000001d04047210 */ /* 0x004fca0007f5e0ff */
[----:B------:R0:W-:Y:S04]  /*ef00*/  STL [R1+0x570], R4 ;  /* 0x0005700401007387 */ /* 0x0001e80000100800 */
[----:B0-----:R-:W2:Y:S01]  /*ef10*/  LDL.LU R4, [R1+0x7d4] ;  /* 0x0007d40001047983 */ /* 0x001ea20000300800 */
[----:B------:R-:W2:Y:S02]  /*ef20*/  LDL.LU R29, [R1+0x594] ;  /* 0x00059400011d7983 */ /* 0x000ea40000300800 */
[----:B--2---:R-:W-:-:S05]  /*ef30*/  IMAD.X R29, R29, 0x1, R0, P3 ;  /* 0x000000011d1d7824 */ /* 0x004fca00018e0600 */
[----:B------:R0:W-:Y:S02]  /*ef40*/  STL [R1+0x594], R29 ;  /* 0x0005941d01007387 */ /* 0x0001e40000100800 */
[----:B0-----:R-:W-:-:S04]  /*ef50*/  IMAD.MOV.U32 R29, RZ, RZ, c[0x0][0x188] ;  /* 0x00006200ff1d7624 */ /* 0x001fc800078e00ff */
[----:B------:R-:W-:-:S04]  /*ef60*/  IMAD.SHL.U32 R29, R29, 0x80, RZ ;  /* 0x000000801d1d7824 */ /* 0x000fc800078e00ff */
[----:B------:R-:W-:-:S05]  /*ef70*/  IMAD.SHL.U32 R29, R29, 0x2, RZ ;  /* 0x000000021d1d7824 */ /* 0x000fca00078e00ff */
[----:B------:R-:W-:-:S05]  /*ef80*/  IADD3 R4, P3, R4, R29, RZ ;  /* 0x0000001d04047210 */ /* 0x000fca0007f7e0ff */
[----:B------:R0:W-:Y:S04]  /*ef90*/  STL [R1+0x568], R4 ;  /* 0x0005680401007387 */ /* 0x0001e80000100800 */
[----:B0-----:R-:W2:Y:S01]  /*efa0*/  LDL.LU R4, [R1+0x7d0] ;  /* 0x0007d00001047983 */ /* 0x001ea20000300800 */
[--C-:B----4-:R-:W-:Y:S01]  /*efb0*/  IMAD.X R7, R7, 0x1, R0.reuse, P5 ;  /* 0x0000000107077824 */ /* 0x110fe200028e0600 */
[-C--:B---3--:R-:W-:Y:S01]  /*efc0*/  IADD3 R6, P5, R6, R29.reuse, RZ ;  /* 0x0000001d06067210 */ /* 0x088fe20007fbe0ff */
[--C-:B------:R-:W-:Y:S01]  /*efd0*/  IMAD.X R5, R5, 0x1, R0.reuse, P6 ;  /* 0x0000000105057824 */ /* 0x100fe200030e0600 */
[-C--:B------:R-:W-:Y:S01]  /*efe0*/  IADD3 R18, P6, R18, R29.reuse, RZ ;  /* 0x0000001d12127210 */ /* 0x080fe20007fde0ff */
        /* <DEDUP_REMOVED lines=15> */
[----:B------:R-:W-:Y:S01]  /*f0e0*/  IADD3 R27, P3, R27, R29, RZ ;  /* 0x0000001d1b1b7210 */ /* 0x000fe20007f7e0ff */
[----:B------:R-:W-:-:S02]  /*f0f0*/  IMAD.X R28, R28, 0x1, R0, P5 ;  /* 0x000000011c1c7824 */ /* 0x000fc400028e0600 */
[----:B--2---:R-:W-:Y:S01]  /*f100*/  IMAD.X R4, R4, 0x1, R0, P4 ;  /* 0x0000000104047824 */ /* 0x004fe200020e0600 */
[----:B------:R-:W-:-:S04]  /*f110*/  IADD3 R3, P4, R3, R29, RZ ;  /* 0x0000001d03037210 */ /* 0x000fc80007f9e0ff */
[----:B------:R-:W-:Y:S01]  /*f120*/  STL [R1+0x58c], R4 ;  /* 0x00058c0401007387 */ /* 0x000fe20000100800 */
[----:B------:R-:W-:Y:S02]  /*f130*/  STL [R1+0x560], R3 ;  /* 0x0005600301007387 */ /* 0x000fe40000100800 */
[----:B------:R-:W-:Y:S02]  /*f140*/  STL [R1+0x584], R7 ;  /* 0x0005840701007387 */ /* 0x000fe40000100800 */
[----:B------:R-:W-:Y:S01]  /*f150*/  STL [R1+0x558], R6 ;  /* 0x0005580601007387 */ /* 0x000fe20000100800 */
[----:B------:R-:W-:Y:S01]  /*f160*/  STL [R1+0x57c], R5 ;  /* 0x00057c0501007387 */ /* 0x000fe20000100800 */
[----:B------:R-:W-:Y:S02]  /*f170*/  STL [R1+0x550], R18 ;  /* 0x0005501201007387 */ /* 0x000fe40000100800 */
[----:B------:R-:W-:Y:S02]  /*f180*/  STL [R1+0x574], R19 ;  /* 0x0005741301007387 */ /* 0x000fe40000100800 */
[----:B------:R-:W-:Y:S02]  /*f190*/  STL [R1+0x548], R20 ;  /* 0x0005481401007387 */ /* 0x000fe40000100800 */
[--C-:B------:R-:W-:Y:S01]  /*f1a0*/  IMAD.X R2, R2, 0x1, R0.reuse, P4 ;  /* 0x0000000102027824 */ /* 0x100fe200020e0600 */
[----:B------:R-:W-:Y:S01]  /*f1b0*/  STL [R1+0x56c], R21 ;  /* 0x00056c1501007387 */ /* 0x000fe20000100800 */
[----:B------:R-:W-:Y:S01]  /*f1c0*/  IADD3 R11, P4, R11, R29, RZ ;  /* 0x0000001d0b0b7210 */ /* 0x000fe20007f9e0ff */
[----:B------:R-:W-:Y:S02]  /*f1d0*/  STL [R1+0x540], R22 ;  /* 0x0005401601007387 */ /* 0x000fe40000100800 */
[----:B------:R-:W-:Y:S01]  /*f1e0*/  STL [R1+0x564], R23 ;  /* 0x0005641701007387 */ /* 0x000fe20000100800 */
[----:B------:R-:W-:Y:S01]  /*f1f0*/  STL [R1+0x538], R12 ;  /* 0x0005380c01007387 */ /* 0x000fe20000100800 */
[----:B------:R-:W-:Y:S02]  /*f200*/  STL [R1+0x55c], R2 ;  /* 0x00055c0201007387 */ /* 0x000fe40000100800 */
        /* <DEDUP_REMOVED lines=8> */
[----:B------:R-:W-:-:S02]  /*f290*/  IMAD.X R17, R17, 0x1, R0, P4 ;  /* 0x0000000111117824 */ /* 0x000fc400020e0600 */
[----:B------:R-:W-:Y:S01]  /*f2a0*/  STL [R1+0x510], R8 ;  /* 0x0005100801007387 */ /* 0x000fe20000100800 */
[-C--:B------:R-:W-:Y:S01]  /*f2b0*/  IADD3 R16, P4, R16, R29.reuse, RZ ;  /* 0x0000001d10107210 */ /* 0x080fe20007f9e0ff */
[----:B------:R-:W-:Y:S01]  /*f2c0*/  STL [R1+0x534], R26 ;  /* 0x0005341a01007387 */ /* 0x000fe20000100800 */
[----:B------:R-:W-:Y:S02]  /*f2d0*/  STL [R1+0x508], R27 ;  /* 0x0005081b01007387 */ /* 0x000fe40000100800 */
[----:B------:R0:W-:Y:S02]  /*f2e0*/  STL [R1+0x7cc], R0 ;  /* 0x0007cc0001007387 */ /* 0x0001e40000100800 */
[----:B------:R-:W-:Y:S01]  /*f2f0*/  STL [R1+0x52c], R17 ;  /* 0x00052c1101007387 */ /* 0x000fe20000100800 */
[----:B0-----:R-:W2:Y:S01]  /*f300*/  LDL.LU R0, [R1+0x4f8] ;  /* 0x0004f80001007983 */ /* 0x001ea20000300800 */
[----:B------:R-:W-:Y:S02]  /*f310*/  STL [R1+0x500], R16 ;  /* 0x0005001001007387 */ /* 0x000fe40000100800 */
[----:B------:R-:W3:Y:S02]  /*f320*/  LDL.LU R4, [R1+0x4e8] ;  /* 0x0004e80001047983 */ /* 0x000ee40000300800 */
[----:B------:R-:W-:Y:S01]  /*f330*/  STL [R1+0x524], R28 ;  /* 0x0005241c01007387 */ /* 0x000fe20000100800 */
[----:B---3--:R0:W-:Y:S04]  /*f340*/  STL [R1+0x7c8], R4 ;  /* 0x0007c80401007387 */ /* 0x0081e80000100800 */
[----:B0-----:R-:W3:Y:S01]  /*f350*/  LDL.LU R4, [R1+0x4f0] ;  /* 0x0004f00001047983 */ /* 0x001ee20000300800 */
        /* <DEDUP_REMOVED lines=21> */
[----:B------:R-:W3:Y:S01]  /*f4b0*/  LDL.LU R26, [R1+0x490] ;  /* 0x00049000011a7983 */ /* 0x000ee20000300800 */
[----:B--2---:R-:W-:Y:S01]  /*f4c0*/  IADD3 R0, P5, R0, R29, RZ ;  /* 0x0000001d00007210 */ /* 0x004fe20007fbe0ff */
[----:B------:R-:W2:Y:S01]  /*f4d0*/  LDL.LU R27, [R1+0x4b4] ;  /* 0x0004b400011b7983 */ /* 0x000ea20000300800 */
[----:B------:R-:W2:Y:S02]  /*f4e0*/  LDL.LU R17, [R1+0x488] ;  /* 0x0004880001117983 */ /* 0x000ea40000300800 */
[----:B------:R-:W2:Y:S02]  /*f4f0*/  LDL.LU R16, [R1+0x4ac] ;  /* 0x0004ac0001107983 */ /* 0x000ea40000300800 */
[----:B------:R-:W2:Y:S01]  /*f500*/  LDL.LU R28, [R1+0x480] ;  /* 0x00048000011c7983 */ /* 0x000ea20000300800 */
        /* <DEDUP_REMOVED lines=10> */
[----:B0-----:R-:W2:Y:S01]  /*f5b0*/  LDL.LU R4, [R1+0x7c8] ;  /* 0x0007c80001047983 */ /* 0x001ea20000300800 */
[----:B------:R-:W3:Y:S02]  /*f5c0*/  LDL.LU R29, [R1+0x514] ;  /* 0x00051400011d7983 */ /* 0x000ee40000300800 */
[--C-:B----4-:R-:W-:Y:S02]  /*f5d0*/  IMAD.X R3, R3, 0x1, R0.reuse, P2 ;  /* 0x0000000103037824 */ /* 0x110fe400010e0600 */
[--C-:B------:R-:W-:Y:S02]  /*f5e0*/  IMAD.X R6, R6, 0x1, R0.reuse, P3 ;  /* 0x0000000106067824 */ /* 0x100fe400018e0600 */
[----:B------:R-:W-:-:S02]  /*f5f0*/  IMAD.X R18, R18, 0x1, R0, P4 ;  /* 0x0000000112127824 */ /* 0x000fc400020e0600 */
        /* <DEDUP_REMOVED lines=9> */
[-C--:B------:R-:W-:Y:S02]  /*f690*/  IADD3 R5, P3, R5, R29.reuse, RZ ;  /* 0x0000001d05057210 */ /* 0x080fe40007f7e0ff */
[-C--:B------:R-:W-:Y:S01]  /*f6a0*/  IADD3 R19, P4, R19, R29.reuse, RZ ;  /* 0x0000001d13137210 */ /* 0x080fe20007f9e0ff */
[----:B------:R0:W-:Y:S01]  /*f6b0*/  STL [R1+0x4e8], R4 ;  /* 0x0004e80401007387 */ /* 0x0001e20000100800 */
[----:B------:R-:W-:Y:S02]  /*f6c0*/  STL [R1+0x50c], R3 ;  /* 0x00050c0301007387 */ /* 0x000fe40000100800 */
[----:B------:R-:W-:Y:S02]  /*f6d0*/  STL [R1+0x4e0], R7 ;  /* 0x0004e00701007387 */ /* 0x000fe40000100800 */
[----:B------:R-:W-:Y:S01]  /*f6e0*/  STL [R1+0x504], R6 ;  /* 0x0005040601007387 */ /* 0x000fe20000100800 */
[-C--:B------:R-:W-:Y:S01]  /*f6f0*/  IADD3 R21, P5, R21, R29.reuse, RZ ;  /* 0x0000001d15157210 */ /* 0x080fe20007fbe0ff */
[----:B------:R-:W-:Y:S01]  /*f700*/  STL [R1+0x4d8], R5 ;  /* 0x0004d80501007387 */ /* 0x000fe20000100800 */
[----:B------:R-:W-:Y:S01]  /*f710*/  STL [R1+0x4fc], R18 ;  /* 0x0004fc1201007387 */ /* 0x000fe20000100800 */
[-C--:B------:R-:W-:Y:S01]  /*f720*/  IADD3 R23, P6, R23, R29.reuse, RZ ;  /* 0x0000001d17177210 */ /* 0x080fe20007fde0ff */
[----:B------:R-:W-:Y:S02]  /*f730*/  STL [R1+0x4d0], R19 ;  /* 0x0004d01301007387 */ /* 0x000fe40000100800 */
[--C-:B------:R-:W-:Y:S01]  /*f740*/  IMAD.X R12, R12, 0x1, R0.reuse, P1 ;  /* 0x000000010c0c7824 */ /* 0x100fe200008e0600 */
        /* <DEDUP_REMOVED lines=25> */
[----:B------:R-:W-:Y:S01]  /*f8e0*/  STL [R1+0x498], R9 ;  /* 0x0004980901007387 */ /* 0x000fe20000100800 */
[-C--:B------:R-:W-:Y:S01]  /*f8f0*/  IADD3 R17, P1, R17, R29.reuse, RZ ;  /* 0x0000001d11117210 */ /* 0x080fe20007f3e0ff */
[----:B------:R-:W-:Y:S02]  /*f900*/  STL [R1+0x4bc], R8 ;  /* 0x0004bc0801007387 */ /* 0x000fe40000100800 */
[--C-:B------:R-:W-:Y:S01]  /*f910*/  IMAD.X R16, R16, 0x1, R0.reuse, P2 ;  /* 0x0000000110107824 */ /* 0x100fe200010e0600 */
[----:B------:R-:W-:Y:S01]  /*f920*/  STL [R1+0x490], R26 ;  /* 0x0004901a01007387 */ /* 0x000fe20000100800 */
[----:B------:R-:W-:Y:S01]  /*f930*/  IADD3 R28, P2, R28, R29, RZ ;  /* 0x0000001d1c1c7210 */ /* 0x000fe20007f5e0ff */
[----:B------:R-:W-:Y:S02]  /*f940*/  STL [R1+0x4b4], R27 ;  /* 0x0004b41b01007387 */ /* 0x000fe40000100800 */
[----:B------:R-:W2:Y:S01]  /*f950*/  LDL.LU R29, [R1+0x4a4] ;  /* 0x0004a400011d7983 */ /* 0x000ea20000300800 */
[----:B------:R-:W-:Y:S01]  /*f960*/  STL [R1+0x488], R17 ;  /* 0x0004881101007387 */ /* 0x000fe20000100800 */
[----:B0-----:R-:W3:Y:S02]  /*f970*/  LDL.LU R4, [R1+0x494] ;  /* 0x0004940001047983 */ /* 0x001ee40000300800 */
[----:B------:R-:W-:Y:S01]  /*f980*/  STL [R1+0x4ac], R16 ;  /* 0x0004ac1001007387 */ /* 0x000fe20000100800 */
[----:B---3--:R0:W-:Y:S01]  /*f990*/  STL [R1+0x7c0], R4 ;  /* 0x0007c00401007387 */ /* 0x0081e20000100800 */
[----:B------:R-:W-:Y:S03]  /*f9a0*/  STL [R1+0x480], R28 ;  /* 0x0004801c01007387 */ /* 0x000fe60000100800 */
[----:B0-----:R-:W3:Y:S01]  /*f9b0*/  LDL.LU R4, [R1+0x470] ;  /* 0x0004700001047983 */ /* 0x001ee20000300800 */
[----:B--2---:R-:W-:-:S03]  /*f9c0*/  IMAD.X R29, R29, 0x1, R0, P3 ;  /* 0x000000011d1d7824 */ /* 0x004fc600018e0600 */
[----:B---3--:R0:W-:Y:S04]  /*f9d0*/  STL [R1+0x7c4], R4 ;  /* 0x0007c40401007387 */ /* 0x0081e80000100800 */
[----:B0-----:R-:W2:Y:S01]  /*f9e0*/  LDL.LU R4, [R1+0x478] ;  /* 0x0004780001047983 */ /* 0x001ea20000300800 */
[----:B------:R-:W3:Y:S02]  /*f9f0*/  LDL.LU R3, [R1+0x468] ;  /* 0x0004680001037983 */ /* 0x000ee40000300800 */
[----:B------:R-:W4:Y:S02]  /*fa00*/  LDL.LU R7, [R1+0x48c] ;  /* 0x00048c0001077983 */ /* 0x000f240000300800 */
        /* <DEDUP_REMOVED lines=466> */
[--C-:B------:R-:W-:Y:S01]  /*11730*/  IMAD.X R25, R25, 0x1, R0.reuse, P4 ;  /* 0x0000000119197824 */ /* 0x100fe200020e0600 */
[----:B------:R-:W-:Y:S01]  /*11740*/  IADD3 R24, P4, R24, UR10, RZ ;  /* 0x0000000a18187c10 */ /* 0x000fe2000ff9e0ff */
[--C-:B------:R-:W-:Y:S01]  /*11750*/  IMAD.X R9, R9, 0x1, R0.reuse, P5 ;  /* 0x0000000109097824 */ /* 0x100fe200028e0600 */
[----:B------:R-:W-:Y:S01]  /*11760*/  IADD3 R8, P5, R8, UR10, RZ ;  /* 0x0000000a08087c10 */ /* 0x000fe2000ffbe0ff */
[--C-:B------:R-:W-:Y:S01]  /*11770*/  IMAD.X R26, R26, 0x1, R0.reuse, P6 ;  /* 0x000000011a1a7824 */ /* 0x100fe200030e0600 */
[----:B------:R-:W-:Y:S01]  /*11780*/  IADD3 R27, P6, R27, UR10, RZ ;  /* 0x0000000a1b1b7c10 */ /* 0x000fe2000ffde0ff */
        /* <DEDUP_REMOVED lines=28> */
[----:B------:R-:W-:Y:S01]  /*11950*/  IADD3 R16, P1, R16, UR10, RZ ;  /* 0x0000000a10107c10 */ /* 0x000fe2000ff3e0ff */
        /* <DEDUP_REMOVED lines=33> */
[----:B--2---:R-:W-:Y:S01]  /*11b70*/  IADD3 R0, P2, R0, UR10, RZ ;  /* 0x0000000a00007c10 */ /* 0x004fe2000ff5e0ff */
[----:B------:R-:W2:Y:S01]  /*11b80*/  LDL.LU R27, [R1+0x644] ;  /* 0x00064400011b7983 */ /* 0x000ea20000300800 */
[----:B------:R-:W2:Y:S02]  /*11b90*/  LDL.LU R17, [R1+0x668] ;  /* 0x0006680001117983 */ /* 0x000ea40000300800 */
[----:B------:R-:W2:Y:S02]  /*11ba0*/  LDL.LU R16, [R1+0x63c] ;  /* 0x00063c0001107983 */ /* 0x000ea40000300800 */
[----:B------:R-:W2:Y:S01]  /*11bb0*/  LDL.LU R28, [R1+0x660] ;  /* 0x00066000011c7983 */ /* 0x000ea20000300800 */
[----:B------:R0:W-:Y:S04]  /*11bc0*/  STL [R1+0x6ac], R0 ;  /* 0x0006ac0001007387 */ /* 0x0001e80000100800 */
[----:B0-----:R-:W3:Y:S02]  /*11bd0*/  LDL.LU R0, [R1+0x79c] ;  /* 0x00079c0001007983 */ /* 0x001ee40000300800 */
[----:B---3--:R-:W-:-:S05]  /*11be0*/  IMAD.X R29, R29, 0x1, R0, P3 ;  /* 0x000000011d1d7824 */ /* 0x008fca00018e0600 */
[----:B------:R0:W-:Y:S04]  /*11bf0*/  STL [R1+0x234], R29 ;  /* 0x0002341d01007387 */ /* 0x0001e80000100800 */
[----:B0-----:R-:W3:Y:S01]  /*11c00*/  LDL.LU R29, [R1+0x798] ;  /* 0x00079800011d7983 */ /* 0x001ee20000300800 */
[----:B----4-:R-:W-:Y:S01]  /*11c10*/  IADD3.X R4, R4, UR6, RZ, P4, !PT ;  /* 0x0000000604047c10 */ /* 0x010fe2000a7fe4ff */
[----:B------:R-:W-:Y:S01]  /*11c20*/  IADD3 R3, P4, R3, UR10, RZ ;  /* 0x0000000a03037c10 */ /* 0x000fe2000ff9e0ff */
[----:B------:R-:W-:Y:S01]  /*11c30*/  IADD3.X R7, R7, UR6, RZ, P5, !PT ;  /* 0x0000000607077c10 */ /* 0x000fe2000affe4ff */
[----:B------:R0:W-:Y:S01]  /*11c40*/  STL [R1+0x78c], R0 ;  /* 0x00078c0001007387 */ /* 0x0001e20000100800 */
[----:B------:R-:W-:Y:S02]  /*11c50*/  IADD3 R6, P5, R6, UR10, RZ ;  /* 0x0000000a06067c10 */ /* 0x000fe4000ffbe0ff */
[----:B------:R-:W-:Y:S01]  /*11c60*/  IADD3.X R5, R5, UR6, RZ, P6, !PT ;  /* 0x0000000605057c10 */ /* 0x000fe2000b7fe4ff */
[----:B------:R-:W-:Y:S01]  /*11c70*/  IADD3 R18, P6, R18, UR10, RZ ;  /* 0x0000000a12127c10 */ /* 0x000fe2000ffde0ff */
        /* <DEDUP_REMOVED lines=14> */
[----:B---3--:R-:W-:-:S05]  /*11d60*/  IADD3 R29, P3, R29, UR10, RZ ;  /* 0x0000000a1d1d7c10 */ /* 0x008fca000ff7e0ff */
[----:B------:R-:W-:Y:S01]  /*11d70*/  STL [R1+0x6a4], R29 ;  /* 0x0006a41d01007387 */ /* 0x000fe20000100800 */
[----:B------:R-:W-:Y:S02]  /*11d80*/  STL [R1+0x6c8], R4 ;  /* 0x0006c80401007387 */ /* 0x000fe40000100800 */
[----:B------:R-:W-:Y:S02]  /*11d90*/  STL [R1+0x69c], R3 ;  /* 0x00069c0301007387 */ /* 0x000fe40000100800 */
[----:B------:R-:W-:Y:S01]  /*11da0*/  STL [R1+0x6c0], R7 ;  /* 0x0006c00701007387 */ /* 0x000fe20000100800 */
[----:B------:R-:W-:Y:S01]  /*11db0*/  STL [R1+0x694], R6 ;  /* 0x0006940601007387 */ /* 0x000fe20000100800 */
[----:B------:R-:W-:Y:S02]  /*11dc0*/  STL [R1+0x6b8], R5 ;  /* 0x0006b80501007387 */ /* 0x000fe40000100800 */
[----:B------:R-:W-:Y:S01]  /*11dd0*/  STL [R1+0x68c], R18 ;  /* 0x00068c1201007387 */ /* 0x000fe20000100800 */
[----:B------:R-:W-:Y:S01]  /*11de0*/  IADD3.X R23, R23, UR6, RZ, P3, !PT ;  /* 0x0000000617177c10 */ /* 0x000fe20009ffe4ff */
[----:B------:R-:W-:Y:S01]  /*11df0*/  STL [R1+0x6b0], R19 ;  /* 0x0006b01301007387 */ /* 0x000fe20000100800 */
[----:B------:R-:W-:Y:S01]  /*11e00*/  IADD3 R12, P3, R12, UR10, RZ ;  /* 0x0000000a0c0c7c10 */ /* 0x000fe2000ff7e0ff */
        /* <DEDUP_REMOVED lines=11> */
[----:B------:R-:W-:Y:S01]  /*11ec0*/  IADD3.X R26, R26, UR6, RZ, P3, !PT ;  /* 0x000000061a1a7c10 */ /* 0x000fe20009ffe4ff */
[----:B------:R-:W-:Y:S01]  /*11ed0*/  STL [R1+0x680], R25 ;  /* 0x0006801901007387 */ /* 0x000fe20000100800 */
[----:B--2---:R-:W-:Y:S01]  /*11ee0*/  IADD3 R27, P3, R27, UR10, RZ ;  /* 0x0000000a1b1b7c10 */ /* 0x004fe2000ff7e0ff */
[----:B------:R-:W-:Y:S01]  /*11ef0*/  STL [R1+0x654], R24 ;  /* 0x0006541801007387 */ /* 0x000fe20000100800 */
[----:B------:R-:W-:Y:S02]  /*11f00*/  STL [R1+0x678], R9 ;  /* 0x0006780901007387 */ /* 0x000fe40000100800 */
[----:B------:R-:W-:Y:S02]  /*11f10*/  STL [R1+0x64c], R8 ;  /* 0x00064c0801007387 */ /* 0x000fe40000100800 */
[----:B------:R-:W-:Y:S01]  /*11f20*/  STL [R1+0x670], R26 ;  /* 0x0006701a01007387 */ /* 0x000fe20000100800 */
[----:B------:R-:W-:Y:S01]  /*11f30*/  STL [R1+0x644], R27 ;  /* 0x0006441b01007387 */ /* 0x000fe20000100800 */
[----:B0-----:R-:W2:Y:S01]  /*11f40*/  LDL.LU R0, [R1+0x6dc] ;  /* 0x0006dc0001007983 */ /* 0x001ea20000300800 */
[----:B------:R-:W-:Y:S01]  /*11f50*/  IADD3.X R17, R17, UR6, RZ, P4, !PT ;  /* 0x0000000611117c10 */ /* 0x000fe2000a7fe4ff */
[----:B------:R-:W-:-:S04]  /*11f60*/  IADD3 R16, P4, R16, UR10, RZ ;  /* 0x0000000a10107c10 */ /* 0x000fc8000ff9e0ff */
[----:B------:R-:W-:Y:S04]  /*11f70*/  STL [R1+0x668], R17 ;  /* 0x0006681101007387 */ /* 0x000fe80000100800 */
[----:B--2---:R0:W-:Y:S01]  /*11f80*/  STL [R1+0x790], R0 ;  /* 0x0007900001007387 */ /* 0x0041e20000100800 */
[----:B------:R-:W-:Y:S03]  /*11f90*/  STL [R1+0x63c], R16 ;  /* 0x00063c1001007387 */ /* 0x000fe60000100800 */
[----:B0-----:R-:W2:Y:S01]  /*11fa0*/  LDL.LU R0, [R1+0x658] ;  /* 0x0006580001007983 */ /* 0x001ea20000300800 */
[----:B------:R-:W-:-:S05]  /*11fb0*/  IADD3.X R28, R28, UR6, RZ, P5, !PT ;  /* 0x000000061c1c7c10 */ /* 0x000fca000affe4ff */
[----:B------:R-:W-:Y:S04]  /*11fc0*/  STL [R1+0x660], R28 ;  /* 0x0006601c01007387 */ /* 0x000fe80000100800 */
[----:B--2---:R0:W-:Y:S04]  /*11fd0*/  STL [R1+0x794], R0 ;  /* 0x0007940001007387 */ /* 0x0041e80000100800 */
        /* <DEDUP_REMOVED lines=29> */
[----:B--2---:R-:W-:-:S05]  /*121b0*/  IADD3 R0, P5, R0, UR10, RZ ;  /* 0x0000000a00007c10 */ /* 0x004fca000ffbe0ff */
[----:B------:R0:W-:Y:S04]  /*121c0*/  STL [R1+0x634], R0 ;  /* 0x0006340001007387 */ /* 0x0001e80000100800 */
[----:B0-----:R-:W2:Y:S02]  /*121d0*/  LDL.LU R0, [R1+0x794] ;  /* 0x0007940001007983 */ /* 0x001ea40000300800 */
[----:B--2---:R-:W-:-:S05]  /*121e0*/  IADD3.X R0, R0, UR6, RZ, P6, !PT ;  /* 0x0000000600007c10 */ /* 0x004fca000b7fe4ff */
[----:B------:R0:W-:Y:S04]  /*121f0*/  STL [R1+0x658], R0 ;  /* 0x0006580001007387 */ /* 0x0001e80000100800 */
[----:B0-----:R-:W2:Y:S01]  /*12200*/  LDL.LU R0, [R1+0x790] ;  /* 0x0007900001007983 */ /* 0x001ea20000300800 */
[----:B---3--:R-:W-:Y:S01]  /*12210*/  IADD3.X R6, R6, UR6, RZ, P1, !PT ;  /* 0x0000000606067c10 */ /* 0x008fe20008ffe4ff */
[----:B----4-:R-:W-:Y:S01]  /*12220*/  IADD3 R7, P1, R7, UR10, RZ ;  /* 0x0000000a07077c10 */ /* 0x010fe2000ff3e0ff */
        /* <DEDUP_REMOVED lines=18> */
[----:B------:R-:W-:-:S02]  /*12350*/  IADD3.X R13, R13, UR6, RZ, P1, !PT ;  /* 0x000000060d0d7c10 */ /* 0x000fc40008ffe4ff */
[----:B------:R-:W-:Y:S02]  /*12360*/  IADD3.X R14, R14, UR6, RZ, P2, !PT ;  /* 0x000000060e0e7c10 */ /* 0x000fe400097fe4ff */
[----:B------:R-:W-:Y:S02]  /*12370*/  IADD3.X R15, R15, UR6, RZ, P3, !PT ;  /* 0x000000060f0f7c10 */ /* 0x000fe40009ffe4ff */
[----:B------:R-:W-:Y:S02]  /*12380*/  IADD3.X R27, R27, UR6, RZ, P5, !PT ;  /* 0x000000061b1b7c10 */ /* 0x000fe4000affe4ff */
[----:B------:R-:W-:Y:S02]  /*12390*/  IADD3.X R26, R26, UR6, RZ, P4, !PT ;  /* 0x000000061a1a7c10 */ /* 0x000fe4000a7fe4ff */
[----:B--2---:R-:W-:-:S05]  /*123a0*/  IADD3 R0, P6, R0, UR10, RZ ;  /* 0x0000000a00007c10 */ /* 0x004fca000ffde0ff */
[----:B------:R0:W-:Y:S04]  /*123b0*/  STL [R1+0x6dc], R0 ;  /* 0x0006dc0001007387 */ /* 0x0001e80000100800 */
[----:B0-----:R0:W5:Y:S01]  /*123c0*/  LDL.LU R0, [R1+0x78c] ;  /* 0x00078c0001007983 */ /* 0x0011620000300800 */
[----:B------:R1:W-:Y:S03]  /*123d0*/  STL [R1+0x650], R6 ;  /* 0x0006500601007387 */ /* 0x0003e60000100800 */
[----:B-1----:R0:W5:Y:S01]  /*123e0*/  LDL.LU R6, [R1+0x788] ;  /* 0x0007880001067983 */ /* 0x0021620000300800 */
[----:B------:R1:W-:Y:S03]  /*123f0*/  STL [R1+0x6d8], R7 ;  /* 0x0006d80701007387 */ /* 0x0003e60000100800 */
[----:B-1----:R0:W5:Y:S01]  /*12400*/  LDL.LU R7, [R1+0x784] ;  /* 0x0007840001077983 */ /* 0x0021620000300800 */
[----:B------:R1:W-:Y:S03]  /*12410*/  STL [R1+0x648], R3 ;  /* 0x0006480301007387 */ /* 0x0003e60000100800 */
[----:B-1----:R0:W5:Y:S01]  /*12420*/  LDL.LU R3, [R1+0x780] ;  /* 0x0007800001037983 */ /* 0x0021620000300800 */
[----:B------:R1:W-:Y:S01]  /*12430*/  STL [R1+0x6e4], R4 ;  /* 0x0006e40401007387 */ /* 0x0003e20000100800 */
[----:B------:R-:W-:-:S02]  /*12440*/  IADD3.X R24, R24, UR6, RZ, P6, !PT ;  /* 0x0000000618187c10 */ /* 0x000fc4000b7fe4ff */
[----:B-1----:R0:W5:Y:S01]  /*12450*/  LDL.LU R4, [R1+0x77c] ;  /* 0x00077c0001047983 */ /* 0x0021620000300800 */
[----:B------:R1:W-:Y:S01]  /*12460*/  STL [R1+0x640], R10 ;  /* 0x0006400a01007387 */ /* 0x0003e20000100800 */
[----:B------:R-:W-:Y:S02]  /*12470*/  IADD3 R25, P6, R25, UR10, RZ ;  /* 0x0000000a19197c10 */ /* 0x000fe4000ffde0ff */
[----:B-1----:R0:W5:Y:S01]  /*12480*/  LDL.LU R10, [R1+0x778] ;  /* 0x00077800010a7983 */ /* 0x0021620000300800 */
[----:B------:R1:W-:Y:S03]  /*12490*/  STL [R1+0x6ec], R11 ;  /* 0x0006ec0b01007387 */ /* 0x0003e60000100800 */
        /* <DEDUP_REMOVED lines=14> */
[----:B------:R1:W-:Y:S03]  /*12580*/  STL [R1+0x6d4], R16 ;  /* 0x0006d41001007387 */ /* 0x0003e60000100800 */
[----:B-1----:R0:W5:Y:S01]  /*12590*/  LDL.LU R16, [R1+0x758] ;  /* 0x0007580001107983 */ /* 0x0021620000300800 */
[----:B------:R1:W-:Y:S03]  /*125a0*/  STL [R1+0x70c], R17 ;  /* 0x00070c1101007387 */ /* 0x0003e60000100800 */
[----:B-1----:R0:W5:Y:S01]  /*125b0*/  LDL.LU R17, [R1+0x754] ;  /* 0x0007540001117983 */ /* 0x0021620000300800 */
[----:B------:R-:W-:Y:S02]  /*125c0*/  STL [R1+0x6d0], R29 ;  /* 0x0006d01d01007387 */ /* 0x000fe40000100800 */
[----:B------:R1:W-:Y:S02]  /*125d0*/  STL [R1+0x714], R28 ;  /* 0x0007141c01007387 */ /* 0x0003e40000100800 */
[----:B------:R0:W-:Y:S01]  /*125e0*/  STL [R1+0x6e0], R5 ;  /* 0x0006e00501007387 */ /* 0x0001e20000100800 */
[----:B------:R0:W-:Y:S01]  /*125f0*/  STL [R1+0x71c], R18 ;  /* 0x00071c1201007387 */ /* 0x0001e20000100800 */
[----:B------:R0:W-:Y:S02]  /*12600*/  STL [R1+0x6e8], R19 ;  /* 0x0006e81301007387 */ /* 0x0001e40000100800 */
[----:B------:R0:W-:Y:S02]  /*12610*/  STL [R1+0x724], R20 ;  /* 0x0007241401007387 */ /* 0x0001e40000100800 */
[----:B------:R0:W-:Y:S01]  /*12620*/  STL [R1+0x6f0], R21 ;  /* 0x0006f01501007387 */ /* 0x0001e20000100800 */
[----:B------:R0:W-:Y:S04]  /*12630*/  STL [R1+0x728], R22 ;  /* 0x0007281601007387 */ /* 0x0001e80000100800 */
[----:B-1----:R-:W1:Y:S01]  /*12640*/  S2R R28, SR_TID.X ;  /* 0x00000000001c7919 */ /* 0x002e620000002100 */
[----:B------:R0:W-:Y:S02]  /*12650*/  STL [R1+0x6f8], R23 ;  /* 0x0006f81701007387 */ /* 0x0001e40000100800 */
[----:B------:R0:W-:Y:S02]  /*12660*/  STL [R1+0x700], R13 ;  /* 0x0007000d01007387 */ /* 0x0001e40000100800 */
[----:B------:R0:W-:Y:S01]  /*12670*/  STL [R1+0x708], R14 ;  /* 0x0007080e01007387 */ /* 0x0001e20000100800 */
[----:B------:R0:W-:Y:S01]  /*12680*/  STL [R1+0x720], R27 ;  /* 0x0007201b01007387 */ /* 0x0001e20000100800 */
[----:B------:R0:W-:Y:S02]  /*12690*/  STL [R1+0x710], R15 ;  /* 0x0007100f01007387 */ /* 0x0001e40000100800 */
[----:B------:R0:W-:Y:S02]  /*126a0*/  STL [R1+0x718], R26 ;  /* 0x0007181a01007387 */ /* 0x0001e40000100800 */
[----:B------:R-:W-:-:S04]  /*126b0*/  IMAD.MOV.U32 R29, RZ, RZ, c[0x0][0x188] ;  /* 0x00006200ff1d7624 */ /* 0x000fc800078e00ff */
[----:B------:R-:W-:-:S04]  /*126c0*/  IMAD.SHL.U32 R29, R29, 0x80, RZ ;  /* 0x000000801d1d7824 */ /* 0x000fc800078e00ff */
[----:B------:R-:W-:Y:S01]  /*126d0*/  IMAD.SHL.U32 R29, R29, 0x2, RZ ;  /* 0x000000021d1d7824 */ /* 0x000fe200078e00ff */
[----:B-1----:R-:W-:-:S05]  /*126e0*/  LOP3.LUT R28, R28, 0x3f, RZ, 0xc0, !PT ;  /* 0x0000003f1c1c7812 */ /* 0x002fca00078ec0ff */
[----:B------:R-:W-:Y:S01]  /*126f0*/  IMAD.SHL.U32 R28, R28, 0x2, RZ ;  /* 0x000000021c1c7824 */ /* 0x000fe200078e00ff */
[----:B0-----:R-:W-:Y:S01]  /*12700*/  @!P0 CALL.REL.NOINC `(.L_x_1) ;  /* 0x0000001000008944 */ /* 0x001fe20003c00000 */
[----:B------:R-:W-:Y:S05]  /*12710*/  BRA `(.L_x_2) ;  /* 0xffff2a2000007947 */ /* 0x000fea000383ffff */
.L_x_1:
[----:B------:R-:W2:Y:S04]  /*12720*/  LDL.LU R26, [R1+0xac] ;  /* 0x0000ac00011a7983 */ /* 0x000ea80000300800 */
[----:B------:R-:W2:Y:S01]  /*12730*/  LDL.LU R27, [R1+0xa8] ;  /* 0x0000a800011b7983 */ /* 0x000ea20000300800 */
[----:B-----5:R-:W-:Y:S02]  /*12740*/  F2FP.BF16.PACK_AB R3, R4, R3 ;  /* 0x000000030403723e */ /* 0x020fe400000010ff */
[----:B------:R-:W-:Y:S02]  /*12750*/  F2FP.BF16.PACK_AB R7, R7, R6 ;  /* 0x000000060707723e */ /* 0x000fe400000010ff */
[----:B------:R-:W-:-:S02]  /*12760*/  F2FP.BF16.PACK_AB R9, R9, R8 ;  /* 0x000000080909723e */ /* 0x000fc400000010ff */
[----:B------:R-:W-:Y:S02]  /*12770*/  F2FP.BF16.PACK_AB R2, R12, R2 ;  /* 0x000000020c02723e */ /* 0x000fe400000010ff */
[----:B------:R-:W-:Y:S02]  /*12780*/  F2FP.BF16.PACK_AB R5, R25, R24 ;  /* 0x000000181905723e */ /* 0x000fe400000010ff */
[----:B------:R-:W-:Y:S02]  /*12790*/  F2FP.BF16.PACK_AB R6, R11, R10 ;  /* 0x0000000a0b06723e */ /* 0x000fe400000010ff */
[----:B------:R-:W-:Y:S02]  /*127a0*/  F2FP.BF16.PACK_AB R8, R17, R16 ;  /* 0x000000101108723e */ /* 0x000fe400000010ff */
[----:B--2---:R-:W-:Y:S02]  /*127b0*/  F2FP.BF16.PACK_AB R4, R26, R27 ;  /* 0x0000001b1a04723e */ /* 0x004fe400000010ff */
.L_x_0:
[----:B0-----:R-:W2:Y:S04]  /*127c0*/  LDL.LU R16, [R1+0x74c] ;  /* 0x00074c0001107983 */ /* 0x001ea80000300800 */
[----:B------:R-:W0:Y:S02]  /*127d0*/  S2R R14, SR_TID.X ;  /* 0x00000000000e7919 */ /* 0x000e240000002100 */
[----:B0-----:R-:W-:Y:S01]  /*127e0*/  SHF.R.S32.HI R10, RZ, 0x4, R14 ;  /* 0x00000004ff0a7819 */ /* 0x001fe2000001140e */
[----:B------:R-:W-:-:S03]  /*127f0*/  IMAD.SHL.U32 R13, R14, 0x20, RZ ;  /* 0x000000200e0d7824 */ /* 0x000fc600078e00ff */
[----:B------:R-:W-:Y:S01]  /*12800*/  SGXT R10, R10, 0x1 ;  /* 0x000000010a0a781a */ /* 0x000fe20000000200 */
[C---:B------:R-:W-:Y:S01]  /*12810*/  IMAD.SHL.U32 R0, R14.reuse, 0x8, RZ ;  /* 0x000000080e007824 */ /* 0x040fe200078e00ff */
[----:B------:R-:W-:Y:S02]  /*12820*/  LOP3.LUT R12, R14, 0xc, RZ, 0xc0, !PT ;  /* 0x0000000c0e0c7812 */ /* 0x000fe400078ec0ff */
[----:B------:R-:W-:Y:S01]  /*12830*/  LOP3.LUT R11, R10, 0x208, RZ, 0xc0, !PT ;  /* 0x000002080a0b7812 */ /* 0x000fe200078ec0ff */
[----:B------:R-:W-:Y:S01]  /*12840*/  IMAD.SHL.U32 R10, R14, 0x4, RZ ;  /* 0x000000040e0a7824 */ /* 0x000fe200078e00ff */
[----:B------:R-:W-:Y:S02]  /*12850*/  LOP3.LUT R13, R13, 0x60, RZ, 0xc0, !PT ;  /* 0x000000600d0d7812 */ /* 0x000fe400078ec0ff */
[----:B------:R-:W-:-:S03]  /*12860*/  LOP3.LUT R11, R11, 0x78, R0, 0x78, !PT ;  /* 0x000000780b0b7812 */ /* 0x000fc600078e7800 */
[----:B------:R-:W-:Y:S01]  /*12870*/  IMAD R15, R12, 0x80, R13 ;  /* 0x000000800c0f7824 */ /* 0x000fe200078e020d */
[----:B------:R-:W-:Y:S01]  /*12880*/  LOP3.LUT R13, R11, 0x80, R10, 0xf8, !PT ;  /* 0x000000800b0d7812 */ /* 0x000fe200078ef80a */
[----:B------:R-:W-:Y:S03]  /*12890*/  BAR.SYNC.DEFER_BLOCKING 0x0 ;  /* 0x0000000000007b1d */ /* 0x000fe60000010000 */
[----:B------:R-:W-:Y:S02]  /*128a0*/  LOP3.LUT R14, R13, 0x10, RZ, 0x3c, !PT ;  /* 0x000000100d0e7812 */ /* 0x000fe400078e3cff */
[----:B------:R-:W-:Y:S01]  /*128b0*/  LOP3.LUT R0, R0, 0x180, RZ, 0xc0, !PT ;  /* 0x0000018000007812 */ /* 0x000fe200078ec0ff */
[----:B------:R-:W-:Y:S04]  /*128c0*/  STS.64 [R13], R8 ;  /* 0x000000080d007388 */ /* 0x000fe80000000a00 */
[----:B------:R0:W-:Y:S04]  /*128d0*/  STS.64 [R13+0x100], R6 ;  /* 0x000100060d007388 */ /* 0x0001e80000000a00 */
[----:B------:R1:W-:Y:S04]  /*128e0*/  STS.64 [R14+0x400], R4 ;  /* 0x000400040e007388 */ /* 0x0003e80000000a00 */
[----:B------:R-:W-:Y:S01]  /*128f0*/  STS.64 [R14+0x500], R2 ;  /* 0x000500020e007388 */ /* 0x000fe20000000a00 */
[----:B------:R-:W-:-:S04]  /*12900*/  IMAD.IADD R15, R0, 0x1, R15 ;  /* 0x00000001000f7824 */ /* 0x000fc800078e020f */
[----:B------:R-:W-:Y:S01]  /*12910*/  IMAD R12, R12, 0x2, R15 ;  /* 0x000000020c0c7824 */ /* 0x000fe200078e020f */
[----:B------:R-:W-:Y:S04]  /*12920*/  BAR.SYNC.DEFER_BLOCKING 0x0 ;  /* 0x0000000000007b1d */ /* 0x000fe80000010000 */
[----:B------:R-:W-:Y:S02]  /*12930*/  LOP3.LUT R15, R12, 0x8, RZ, 0x3c, !PT ;  /* 0x000000080c0f7812 */ /* 0x000fe400078e3cff */
[----:B------:R-:W-:Y:S01]  /*12940*/  ULDC UR6, c[0x0][0x198] ;  /* 0x0000660000067ab9 */ /* 0x000fe20000000800 */
[----:B0-----:R-:W-:Y:S01]  /*12950*/  IMAD.U32 R6, RZ, RZ, UR12 ;  /* 0x0000000cff067e24 */ /* 0x001fe2000f8e00ff */
[----:B------:R-:W0:Y:S01]  /*12960*/  LDS.64 R10, [R12] ;  /* 0x000000000c0a7984 */ /* 0x000e220000000a00 */
[----:B------:R-:W-:-:S03]  /*12970*/  UIMAD UR4, UR7, UR6, URZ ;  /* 0x00000006070472a4 */ /* 0x000fc6000f8e023f */
[----:B------:R3:W4:Y:S01]  /*12980*/  LDS.64 R2, [R15] ;  /* 0x000000000f027984 */ /* 0x0007220000000a00 */
[----:B------:R-:W-:Y:S02]  /*12990*/  IMAD.U32 R8, RZ, RZ, UR11 ;  /* 0x0000000bff087e24 */ /* 0x000fe4000f8e00ff */
[----:B-1----:R-:W-:Y:S01]  /*129a0*/  IMAD.U32 R5, RZ, RZ, UR4 ;  /* 0x00000004ff057e24 */ /* 0x002fe2000f8e00ff */
[----:B------:R-:W-:Y:S01]  /*129b0*/  LOP3.LUT R4, R12, 0x10, RZ, 0x3c, !PT ;  /* 0x000000100c047812 */ /* 0x000fe200078e3cff */
[----:B------:R-:W-:Y:S01]  /*129c0*/  IMAD.U32 R7, RZ, RZ, UR13 ;  /* 0x0000000dff077e24 */ /* 0x000fe2000f8e00ff */
[----:B------:R-:W-:Y:S01]  /*129d0*/  UIADD3 UR4, UR4, UR6, URZ ;  /* 0x0000000604047290 */ /* 0x000fe2000fffe03f */
[----:B------:R-:W-:Y:S01]  /*129e0*/  IMAD.U32 R13, RZ, RZ, UR14 ;  /* 0x0000000eff0d7e24 */ /* 0x000fe2000f8e00ff */
[----:B0-----:R-:W-:Y:S02]  /*129f0*/  PRMT R18, R10, 0x7632, R18 ;  /* 0x000076320a127816 */ /* 0x001fe40000000012 */
[C---:B--2---:R-:W-:Y:S01]  /*12a00*/  ISETP.GE.AND P0, PT, R16.reuse, c[0x0][0x178], PT ;  /* 0x00005e0010007a0c */ /* 0x044fe20003f06270 */
[----:B------:R-:W-:-:S02]  /*12a10*/  IMAD R0, R16, c[0x0][0x194], RZ ;  /* 0x0000650010007a24 */ /* 0x000fc400078e02ff */
[----:B------:R-:W-:Y:S01]  /*12a20*/  IMAD.U32 R16, RZ, RZ, UR7 ;  /* 0x00000007ff107e24 */ /* 0x000fe2000f8e00ff */
[----:B------:R-:W-:Y:S02]  /*12a30*/  ISETP.LT.AND P3, PT, R6, c[0x0][0x17c], !P0 ;  /* 0x00005f0006007a0c */ /* 0x000fe40004761270 */
[----:B------:R-:W-:Y:S02]  /*12a40*/  LEA R6, P1, R0, c[0x0][0x170], 0x1 ;  /* 0x00005c0000067a11 */ /* 0x000fe400078208ff */
[----:B------:R-:W-:Y:S02]  /*12a50*/  ISETP.LT.AND P5, PT, R16, c[0x0][0x17c], !P0 ;  /* 0x00005f0010007a0c */ /* 0x000fe400047a1270 */
[----:B------:R-:W-:Y:S02]  /*12a60*/  ISETP.LT.AND P4, PT, R8, c[0x0][0x17c], !P0 ;  /* 0x00005f0008007a0c */ /* 0x000fe40004781270 */
[----:B------:R-:W-:Y:S02]  /*12a70*/  LEA.HI.X.SX32 R0, R0, c[0x0][0x174], 0x1, P1 ;  /* 0x00005d0000007a11 */ /* 0x000fe400008f0eff */
[----:B------:R-:W-:-:S02]  /*12a80*/  LEA R8, P1, R5, R6, 0x1 ;  /* 0x0000000605087211 */ /* 0x000fc400078208ff */
[----:B------:R-:W-:Y:S02]  /*12a90*/  ISETP.LT.AND P2, PT, R7, c[0x0][0x17c], !P0 ;  /* 0x00005f0007007a0c */ /* 0x000fe40004741270 */
[----:B------:R-:W-:Y:S02]  /*12aa0*/  LEA.HI.X.SX32 R9, R5, R0, 0x1, P1 ;  /* 0x0000000005097211 */ /* 0x000fe400008f0eff */
[----:B------:R-:W0:Y:S01]  /*12ab0*/  LDS.64 R4, [R4] ;  /* 0x0000000004047984 */ /* 0x000e220000000a00 */
[----:B------:R-:W-:Y:S01]  /*12ac0*/  IMAD.U32 R7, RZ, RZ, UR4 ;  /* 0x00000004ff077e24 */ /* 0x000fe2000f8e00ff */
[----:B------:R-:W-:Y:S01]  /*12ad0*/  ISETP.LT.AND P1, PT, R13, c[0x0][0x17c], !P0 ;  /* 0x00005f000d007a0c */ /* 0x000fe20004721270 */
[----:B------:R-:W-:Y:S01]  /*12ae0*/  UIADD3 UR4, UR4, UR6, URZ ;  /* 0x0000000604047290 */ /* 0x000fe2000fffe03f */
[----:B------:R-:W-:Y:S01]  /*12af0*/  IMAD.U32 R13, RZ, RZ, UR15 ;  /* 0x0000000fff0d7e24 */ /* 0x000fe2000f8e00ff */
[----:B------:R1:W-:Y:S01]  /*12b00*/  @P5 STG.E.U16 [R8.64], R10 ;  /* 0x0000000a08005986 */ /* 0x0003e2000c101508 */
[----:B------:R-:W-:-:S03]  /*12b10*/  LEA R14, P6, R7, R6, 0x1 ;  /* 0x00000006070e7211 */ /* 0x000fc600078c08ff */
[----:B------:R-:W-:Y:S01]  /*12b20*/  ISETP.LT.AND P5, PT, R13, c[0x0][0x17c], !P0 ;  /* 0x00005f000d007a0c */ /* 0x000fe200047a1270 */
[----:B------:R-:W-:Y:S01]  /*12b30*/  IMAD.U32 R13, RZ, RZ, UR4 ;  /* 0x00000004ff0d7e24 */ /* 0x000fe2000f8e00ff */
[----:B------:R-:W-:Y:S01]  /*12b40*/  UIADD3 UR4, UR4, UR6, URZ ;  /* 0x0000000604047290 */ /* 0x000fe2000fffe03f */
[----:B---3--:R-:W-:Y:S02]  /*12b50*/  LEA.HI.X.SX32 R15, R7, R0, 0x1, P6 ;  /* 0x00000000070f7211 */ /* 0x008fe400030f0eff */
[----:B------:R-:W-:Y:S01]  /*12b60*/  LOP3.LUT R7, R12, 0x18, RZ, 0x3c, !PT ;  /* 0x000000180c077812 */ /* 0x000fe200078e3cff */
[----:B------:R-:W-:Y:S01]  /*12b70*/  IMAD.U32 R16, RZ, RZ, UR16 ;  /* 0x00000010ff107e24 */ /* 0x000fe2000f8e00ff */
[C---:B------:R-:W-:Y:S01]  /*12b80*/  LEA R12, P6, R13.reuse, R6, 0x1 ;  /* 0x000000060d0c7211 */ /* 0x040fe200078c08ff */
[----:B------:R-:W-:Y:S01]  /*12b90*/  IMAD.U32 R17, RZ, RZ, UR4 ;  /* 0x00000004ff117e24 */ /* 0x000fe2000f8e00ff */
[----:B------:R-:W-:Y:S01]  /*12ba0*/  @P4 STG.E.U16 [R14.64], R18 ;  /* 0x000000120e004986 */ /* 0x000fe2000c101508 */
[----:B------:R-:W-:Y:S01]  /*12bb0*/  UIADD3 UR4, UR4, UR6, URZ ;  /* 0x0000000604047290 */ /* 0x000fe2000fffe03f */
[----:B------:R-:W-:Y:S01]  /*12bc0*/  LEA.HI.X.SX32 R13, R13, R0, 0x1, P6 ;  /* 0x000000000d0d7211 */ /* 0x000fe200030f0eff */
[----:B-1----:R-:W-:Y:S01]  /*12bd0*/  IMAD.U32 R10, RZ, RZ, UR17 ;  /* 0x00000011ff0a7e24 */ /* 0x002fe2000f8e00ff */
[----:B------:R-:W-:Y:S01]  /*12be0*/  ISETP.LT.AND P4, PT, R16, c[0x0][0x17c], !P0 ;  /* 0x00005f0010007a0c */ /* 0x000fe20004781270 */
[----:B------:R1:W2:Y:S01]  /*12bf0*/  LDS.64 R8, [R7] ;  /* 0x0000000007087984 */ /* 0x0002a20000000a00 */
[----:B------:R-:W-:Y:S01]  /*12c00*/  LEA R16, P6, R17, R6, 0x1 ;  /* 0x0000000611107211 */ /* 0x000fe200078c08ff */
[----:B------:R-:W-:-:S02]  /*12c10*/  IMAD.U32 R19, RZ, RZ, UR4 ;  /* 0x00000004ff137e24 */ /* 0x000fc4000f8e00ff */
[----:B----4-:R3:W-:Y:S01]  /*12c20*/  @P3 STG.E.U16 [R12.64], R2 ;  /* 0x000000020c003986 */ /* 0x0107e2000c101508 */
[----:B------:R-:W-:Y:S01]  /*12c30*/  ISETP.LT.AND P3, PT, R10, c[0x0][0x17c], !P0 ;  /* 0x00005f000a007a0c */ /* 0x000fe20004761270 */
[----:B------:R-:W-:Y:S01]  /*12c40*/  UIADD3 UR4, UR4, UR6, URZ ;  /* 0x0000000604047290 */ /* 0x000fe2000fffe03f */
[----:B------:R-:W-:Y:S01]  /*12c50*/  LEA.HI.X.SX32 R17, R17, R0, 0x1, P6 ;  /* 0x0000000011117211 */ /* 0x000fe200030f0eff */
[----:B-1----:R-:W-:Y:S01]  /*12c60*/  IMAD.U32 R7, RZ, RZ, UR18 ;  /* 0x00000012ff077e24 */ /* 0x002fe2000f8e00ff */
[----:B------:R-:W-:Y:S02]  /*12c70*/  PRMT R10, R2, 0x7632, R10 ;  /* 0x00007632020a7816 */ /* 0x000fe4000000000a */
[----:B------:R-:W-:-:S03]  /*12c80*/  LEA R14, P6, R19, R6, 0x1 ;  /* 0x00000006130e7211 */ /* 0x000fc600078c08ff */
[----:B------:R1:W-:Y:S01]  /*12c90*/  @P2 STG.E.U16 [R16.64], R10 ;  /* 0x0000000a10002986 */ /* 0x0003e2000c101508 */
[----:B------:R-:W-:Y:S01]  /*12ca0*/  ISETP.LT.AND P2, PT, R7, c[0x0][0x17c], !P0 ;  /* 0x00005f0007007a0c */ /* 0x000fe20004741270 */
[----:B------:R-:W-:Y:S01]  /*12cb0*/  IMAD.U32 R7, RZ, RZ, UR4 ;  /* 0x00000004ff077e24 */ /* 0x000fe2000f8e00ff */
[----:B------:R-:W-:Y:S01]  /*12cc0*/  UIADD3 UR4, UR4, UR6, URZ ;  /* 0x0000000604047290 */ /* 0x000fe2000fffe03f */
[----:B------:R-:W-:-:S05]  /*12cd0*/  LEA.HI.X.SX32 R15, R19, R0, 0x1, P6 ;  /* 0x00000000130f7211 */ /* 0x000fca00030f0eff */
[----:B------:R-:W-:Y:S01]  /*12ce0*/  IMAD.U32 R19, RZ, RZ, UR4 ;  /* 0x00000004ff137e24 */ /* 0x000fe2000f8e00ff */
[----:B0-----:R0:W-:Y:S01]  /*12cf0*/  @P1 STG.E.U16 [R14.64], R4 ;  /* 0x000000040e001986 */ /* 0x0011e2000c101508 */
[----:B------:R-:W-:Y:S01]  /*12d00*/  UIADD3 UR4, UR4, UR6, URZ ;  /* 0x0000000604047290 */ /* 0x000fe2000fffe03f */
[-C--:B---3--:R-:W-:Y:S02]  /*12d10*/  LEA R12, P1, R7, R6.reuse, 0x1 ;  /* 0x00000006070c7211 */ /* 0x088fe400078208ff */
[----:B-1----:R-:W-:Y:S02]  /*12d20*/  LEA R16, P6, R19, R6, 0x1 ;  /* 0x0000000613107211 */ /* 0x002fe400078c08ff */
[-C--:B------:R-:W-:Y:S01]  /*12d30*/  LEA.HI.X.SX32 R13, R7, R0.reuse, 0x1, P1 ;  /* 0x00000000070d7211 */ /* 0x080fe200008f0eff */
[----:B------:R-:W-:Y:S01]  /*12d40*/  IMAD.U32 R7, RZ, RZ, UR4 ;  /* 0x00000004ff077e24 */ /* 0x000fe2000f8e00ff */
[----:B------:R-:W-:Y:S01]  /*12d50*/  UIADD3 UR4, UR4, UR6, URZ ;  /* 0x0000000604047290 */ /* 0x000fe2000fffe03f */
[----:B------:R-:W-:-:S02]  /*12d60*/  LEA.HI.X.SX32 R17, R19, R0, 0x1, P6 ;  /* 0x0000000013117211 */ /* 0x000fc400030f0eff */
[----:B0-----:R-:W-:Y:S01]  /*12d70*/  PRMT R15, R4, 0x7632, R15 ;  /* 0x00007632040f7816 */ /* 0x001fe2000000000f */
[----:B------:R-:W-:Y:S01]  /*12d80*/  UIADD3 UR5, UR4, UR6, URZ ;  /* 0x0000000604057290 */ /* 0x000fe2000fffe03f */
[C---:B------:R-:W-:Y:S01]  /*12d90*/  LEA R14, P6, R7.reuse, R6, 0x1 ;  /* 0x00000006070e7211 */ /* 0x040fe200078c08ff */
[----:B------:R-:W-:Y:S02]  /*12da0*/  IMAD.U32 R2, RZ, RZ, UR19 ;  /* 0x00000013ff027e24 */ /* 0x000fe4000f8e00ff */
[----:B------:R0:W-:Y:S03]  /*12db0*/  @P5 STG.E.U16 [R12.64], R15 ;  /* 0x0000000f0c005986 */ /* 0x0001e6000c101508 */
[----:B------:R-:W-:Y:S01]  /*12dc0*/  ISETP.LT.AND P1, PT, R2, c[0x0][0x17c], !P0 ;  /* 0x00005f0002007a0c */ /* 0x000fe20004721270 */
[----:B------:R-:W-:Y:S01]  /*12dd0*/  IMAD.U32 R2, RZ, RZ, UR20 ;  /* 0x00000014ff027e24 */ /* 0x000fe2000f8e00ff */
[----:B0-----:R-:W-:Y:S01]  /*12de0*/  LEA.HI.X.SX32 R15, R7, R0, 0x1, P6 ;  /* 0x00000000070f7211 */ /* 0x001fe200030f0eff */
[----:B------:R-:W-:-:S02]  /*12df0*/  IMAD.U32 R7, RZ, RZ, UR4 ;  /* 0x00000004ff077e24 */ /* 0x000fc4000f8e00ff */
[----:B------:R-:W-:Y:S01]  /*12e00*/  IMAD.U32 R13, RZ, RZ, UR5 ;  /* 0x00000005ff0d7e24 */ /* 0x000fe2000f8e00ff */
[----:B------:R-:W-:Y:S02]  /*12e10*/  UIADD3 UR5, UR5, UR6, URZ ;  /* 0x0000000605057290 */ /* 0x000fe4000fffe03f */
[C---:B------:R-:W-:Y:S02]  /*12e20*/  LEA R18, P6, R7.reuse, R6, 0x1 ;  /* 0x0000000607127211 */ /* 0x040fe400078c08ff */
[----:B------:R-:W-:Y:S01]  /*12e30*/  UIADD3 UR4, UR5, UR6, URZ ;  /* 0x0000000605047290 */ /* 0x000fe2000fffe03f */
[----:B--2---:R0:W-:Y:S01]  /*12e40*/  @P4 STG.E.U16 [R16.64], R8 ;  /* 0x0000000810004986 */ /* 0x0041e2000c101508 */
[----:B------:R-:W-:Y:S01]  /*12e50*/  LEA.HI.X.SX32 R19, R7, R0, 0x1, P6 ;  /* 0x0000000007137211 */ /* 0x000fe200030f0eff */
[----:B------:R-:W-:Y:S01]  /*12e60*/  IMAD.U32 R7, RZ, RZ, UR5 ;  /* 0x00000005ff077e24 */ /* 0x000fe2000f8e00ff */
[----:B------:R-:W-:Y:S01]  /*12e70*/  ISETP.LT.AND P5, PT, R2, c[0x0][0x17c], !P0 ;  /* 0x00005f0002007a0c */ /* 0x000fe200047a1270 */
[----:B------:R-:W-:Y:S01]  /*12e80*/  UIADD3 UR5, UR4, UR6, URZ ;  /* 0x0000000604057290 */ /* 0x000fe2000fffe03f */
[----:B------:R-:W-:Y:S01]  /*12e90*/  IMAD.U32 R2, RZ, RZ, UR21 ;  /* 0x00000015ff027e24 */ /* 0x000fe2000f8e00ff */
[----:B------:R-:W-:-:S02]  /*12ea0*/  PRMT R4, R8, 0x7632, R4 ;  /* 0x0000763208047816 */ /* 0x000fc40000000004 */
[----:B0-----:R-:W-:Y:S01]  /*12eb0*/  LEA R16, P6, R13, R6, 0x1 ;  /* 0x000000060d107211 */ /* 0x001fe200078c08ff */
[----:B------:R-:W-:Y:S01]  /*12ec0*/  UIADD3 UR7, UR5, UR6, URZ ;  /* 0x0000000605077290 */ /* 0x000fe2000fffe03f */
[----:B------:R-:W-:Y:S02]  /*12ed0*/  PRMT R8, R11, 0x7632, R8 ;  /* 0x000076320b087816 */ /* 0x000fe40000000008 */
[----:B------:R-:W-:Y:S01]  /*12ee0*/  LEA.HI.X.SX32 R17, R13, R0, 0x1, P6 ;  /* 0x000000000d117211 */ /* 0x000fe200030f0eff */
[----:B------:R0:W-:Y:S01]  /*12ef0*/  @P3 STG.E.U16 [R14.64], R4 ;  /* 0x000000040e003986 */ /* 0x0001e2000c101508 */
[----:B------:R-:W-:Y:S01]  /*12f00*/  ISETP.LT.AND P4, PT, R2, c[0x0][0x17c], !P0 ;  /* 0x00005f0002007a0c */ /* 0x000fe20004781270 */
[----:B------:R-:W-:Y:S02]  /*12f10*/  IMAD.U32 R2, RZ, RZ, UR22 ;  /* 0x00000016ff027e24 */ /* 0x000fe4000f8e00ff */
[----:B------:R1:W-:Y:S01]  /*12f20*/  @P2 STG.E.U16 [R18.64], R11 ;  /* 0x0000000b12002986 */ /* 0x0003e2000c101508 */
[----:B------:R-:W-:Y:S01]  /*12f30*/  IMAD.U32 R21, RZ, RZ, UR5 ;  /* 0x00000005ff157e24 */ /* 0x000fe2000f8e00ff */
[----:B------:R-:W-:-:S02]  /*12f40*/  UIADD3 UR5, UR7, UR6, URZ ;  /* 0x0000000607057290 */ /* 0x000fc4000fffe03f */
[----:B------:R2:W-:Y:S01]  /*12f50*/  @P1 STG.E.U16 [R16.64], R8 ;  /* 0x0000000810001986 */ /* 0x0005e2000c101508 */
[C---:B------:R-:W-:Y:S01]  /*12f60*/  LEA R12, P1, R7.reuse, R6, 0x1 ;  /* 0x00000006070c7211 */ /* 0x040fe200078208ff */
[----:B0-----:R-:W-:Y:S01]  /*12f70*/  IMAD.U32 R15, RZ, RZ, UR4 ;  /* 0x00000004ff0f7e24 */ /* 0x001fe2000f8e00ff */
[----:B------:R-:W-:Y:S01]  /*12f80*/  ISETP.LT.AND P3, PT, R2, c[0x0][0x17c], !P0 ;  /* 0x00005f0002007a0c */ /* 0x000fe20004761270 */
[----:B------:R-:W-:Y:S01]  /*12f90*/  IMAD.U32 R2, RZ, RZ, UR23 ;  /* 0x00000017ff027e24 */ /* 0x000fe2000f8e00ff */
[----:B------:R-:W-:Y:S01]  /*12fa0*/  LEA.HI.X.SX32 R13, R7, R0, 0x1, P1 ;  /* 0x00000000070d7211 */ /* 0x000fe200008f0eff */
[----:B------:R-:W-:Y:S01]  /*12fb0*/  UIADD3 UR4, UR5, UR6, URZ ;  /* 0x0000000605047290 */ /* 0x000fe2000fffe03f */
[-C--:B------:R-:W-:Y:S01]  /*12fc0*/  LEA R14, P1, R15, R6.reuse, 0x1 ;  /* 0x000000060f0e7211 */ /* 0x080fe200078208ff */
[----:B------:R-:W-:Y:S01]  /*12fd0*/  IMAD.U32 R7, RZ, RZ, UR7 ;  /* 0x00000007ff077e24 */ /* 0x000fe2000f8e00ff */
[----:B------:R-:W-:Y:S01]  /*12fe0*/  LEA R10, P6, R21, R6, 0x1 ;  /* 0x00000006150a7211 */ /* 0x000fe200078c08ff */
[----:B-1----:R-:W-:Y:S01]  /*12ff0*/  IMAD.U32 R19, RZ, RZ, UR5 ;  /* 0x00000005ff137e24 */ /* 0x002fe2000f8e00ff */
[----:B------:R-:W-:Y:S01]  /*13000*/  ISETP.LT.AND P2, PT, R2, c[0x0][0x17c], !P0 ;  /* 0x00005f0002007a0c */ /* 0x000fe20004741270 */
[----:B------:R-:W-:Y:S01]  /*13010*/  IMAD.U32 R2, RZ, RZ, UR24 ;  /* 0x00000018ff027e24 */ /* 0x000fe2000f8e00ff */
[----:B------:R-:W-:-:S02]  /*13020*/  LEA.HI.X.SX32 R15, R15, R0, 0x1, P1 ;  /* 0x000000000f0f7211 */ /* 0x000fc400008f0eff */
[----:B------:R-:W-:Y:S01]  /*13030*/  LEA.HI.X.SX32 R11, R21, R0, 0x1, P6 ;  /* 0x00000000150b7211 */ /* 0x000fe200030f0eff */
[----:B------:R-:W-:Y:S01]  /*13040*/  IMAD.U32 R21, RZ, RZ, UR4 ;  /* 0x00000004ff157e24 */ /* 0x000fe2000f8e00ff */
[-C--:B--2---:R-:W-:Y:S01]  /*13050*/  LEA R16, P6, R7, R6.reuse, 0x1 ;  /* 0x0000000607107211 */ /* 0x084fe200078c08ff */
[----:B------:R-:W-:Y:S01]  /*13060*/  IMAD.U32 R4, RZ, RZ, UR25 ;  /* 0x00000019ff047e24 */ /* 0x000fe2000f8e00ff */
[----:B------:R-:W-:Y:S02]  /*13070*/  LEA R18, P1, R19, R6, 0x1 ;  /* 0x0000000613127211 */ /* 0x000fe400078208ff */
[-C--:B------:R-:W-:Y:S02]  /*13080*/  LEA.HI.X.SX32 R17, R7, R0.reuse, 0x1, P6 ;  /* 0x0000000007117211 */ /* 0x080fe400030f0eff */
[----:B------:R-:W-:Y:S02]  /*13090*/  LEA.HI.X.SX32 R19, R19, R0, 0x1, P1 ;  /* 0x0000000013137211 */ /* 0x000fe400008f0eff */
[----:B------:R-:W-:-:S02]  /*130a0*/  LEA R6, P6, R21, R6, 0x1 ;  /* 0x0000000615067211 */ /* 0x000fc400078c08ff */
[----:B------:R-:W-:Y:S02]  /*130b0*/  ISETP.LT.AND P1, PT, R2, c[0x0][0x17c], !P0 ;  /* 0x00005f0002007a0c */ /* 0x000fe40004721270 */
[----:B------:R-:W-:Y:S02]  /*130c0*/  ISETP.LT.AND P0, PT, R4, c[0x0][0x17c], !P0 ;  /* 0x00005f0004007a0c */ /* 0x000fe40004701270 */
[----:B------:R-:W-:Y:S02]  /*130d0*/  LEA.HI.X.SX32 R7, R21, R0, 0x1, P6 ;  /* 0x0000000015077211 */ /* 0x000fe400030f0eff */
[----:B------:R-:W-:Y:S02]  /*130e0*/  PRMT R0, R3, 0x7632, R0 ;  /* 0x0000763203007816 */ /* 0x000fe40000000000 */
[----:B------:R-:W-:Y:S01]  /*130f0*/  PRMT R8, R5, 0x7632, R8 ;  /* 0x0000763205087816 */ /* 0x000fe20000000008 */
[----:B------:R0:W-:Y:S04]  /*13100*/  @P5 STG.E.U16 [R12.64], R3 ;  /* 0x000000030c005986 */ /* 0x0001e8000c101508 */
[----:B------:R0:W-:Y:S04]  /*13110*/  @P4 STG.E.U16 [R14.64], R0 ;  /* 0x000000000e004986 */ /* 0x0001e8000c101508 */
[----:B------:R0:W-:Y:S04]  /*13120*/  @P3 STG.E.U16 [R10.64], R5 ;  /* 0x000000050a003986 */ /* 0x0001e8000c101508 */
[----:B------:R0:W-:Y:S04]  /*13130*/  @P2 STG.E.U16 [R16.64], R8 ;  /* 0x0000000810002986 */ /* 0x0001e8000c101508 */
[----:B------:R0:W-:Y:S01]  /*13140*/  @P1 STG.E.U16 [R18.64], R9 ;  /* 0x0000000912001986 */ /* 0x0001e2000c101508 */
[----:B------:R-:W-:Y:S05]  /*13150*/  @!P0 EXIT ;  /* 0x000000000000894d */ /* 0x000fea0003800000 */
[----:B0-----:R-:W-:-:S05]  /*13160*/  PRMT R3, R9, 0x7632, R3 ;  /* 0x0000763209037816 */ /* 0x001fca0000000003 */
[----:B------:R-:W-:Y:S01]  /*13170*/  STG.E.U16 [R6.64], R3 ;  /* 0x0000000306007986 */ /* 0x000fe2000c101508 */
[----:B------:R-:W-:Y:S05]  /*13180*/  EXIT ;  /* 0x000000000000794d */ /* 0x000fea0003800000 */
.L_x_3:
[----:B------:R-:W-:-:S00]  /*13190*/  BRA `(.L_x_3) ;  /* 0xfffffff000007947 */ /* 0x000fc0000383ffff */
[----:B------:R-:W-:-:S00]  /*131a0*/  NOP ;  /* 0x0000000000007918 */ /* 0x000fc00000000000 */
        /* <DEDUP_REMOVED lines=13> */
.L_x_4:


//--------------------- .nv.shared.matmul_kernel  --------------------------
	.section	.nv.shared.matmul_kernel,"aw",@nobits
	.sectionflags	@""
	.align	16
